//
// Generated by NVIDIA NVVM Compiler
//
// Compiler Build ID: CL-36424714
// Cuda compilation tools, release 13.0, V13.0.88
// Based on NVVM 20.0.0
//

.version 9.0
.target sm_100
.address_size 64

	// .globl	_Z9rand_initjP17curandStateXORWOW
.extern .func  (.param .b32 func_retval0) vprintf
(
	.param .b64 vprintf_param_0,
	.param .b64 vprintf_param_1
)
;
.extern .func free
(
	.param .b64 free_param_0
)
;
.extern .func  (.param .b64 func_retval0) malloc
(
	.param .b64 malloc_param_0
)
;
.extern .func __assertfail
(
	.param .b64 __assertfail_param_0,
	.param .b64 __assertfail_param_1,
	.param .b32 __assertfail_param_2,
	.param .b64 __assertfail_param_3,
	.param .b64 __assertfail_param_4
)
;
.func  (.param .b64 func_retval0) __internal_accurate_pow
(
	.param .b64 __internal_accurate_pow_param_0,
	.param .b64 __internal_accurate_pow_param_1
)
;
.global .align 4 .b8 precalc_xorwow_matrix[102400];
.global .align 4 .b8 precalc_xorwow_offset_matrix[102400];
.global .align 4 .b8 mrg32k3aM1[2304];
.global .align 4 .b8 mrg32k3aM2[2304];
.global .align 4 .b8 mrg32k3aM1SubSeq[2016];
.global .align 4 .b8 mrg32k3aM2SubSeq[2016];
.global .align 4 .b8 mrg32k3aM1Seq[2304];
.global .align 4 .b8 mrg32k3aM2Seq[2304];
.const .align 8 .b8 __cr_lgamma_table[72];
.global .align 1 .b8 __unnamed_1[92] = {118, 111, 105, 100, 32, 97, 110, 116, 40, 99, 117, 114, 97, 110, 100, 83, 116, 97, 116, 101, 88, 79, 82, 87, 79, 87, 32, 42, 44, 32, 102, 108, 111, 97, 116, 32, 42, 44, 32, 105, 110, 116, 32, 42, 44, 32, 105, 110, 116, 44, 32, 105, 110, 116, 44, 32, 105, 110, 116, 44, 32, 105, 110, 116, 32, 42, 44, 32, 105, 110, 116, 32, 42, 44, 32, 105, 110, 116, 32, 42, 44, 32, 105, 110, 116, 44, 32, 105, 110, 116, 41};
.global .align 1 .b8 $str[2] = {10};
.global .align 1 .b8 $str$1[6] = {37, 46, 50, 102, 32};
.global .align 1 .b8 $str$2[26] = {116, 97, 114, 103, 101, 116, 32, 62, 61, 32, 48, 32, 38, 38, 32, 116, 97, 114, 103, 101, 116, 32, 60, 32, 78};
.global .align 1 .b8 $str$3[27] = {47, 116, 109, 112, 47, 115, 97, 115, 115, 95, 99, 117, 95, 101, 111, 98, 101, 111, 100, 121, 109, 47, 107, 46, 99, 117};

.visible .entry _Z9rand_initjP17curandStateXORWOW(
	.param .u32 _Z9rand_initjP17curandStateXORWOW_param_0,
	.param .u64 .ptr .align 1 _Z9rand_initjP17curandStateXORWOW_param_1
)
{
	.reg .pred 	%p<24>;
	.reg .b32 	%r<406>;
	.reg .b64 	%rd<18>;

	ld.param.u32 	%r182, [_Z9rand_initjP17curandStateXORWOW_param_0];
	ld.param.u64 	%rd8, [_Z9rand_initjP17curandStateXORWOW_param_1];
	cvta.to.global.u64 	%rd9, %rd8;
	mov.u32 	%r183, %ctaid.x;
	cvt.u64.u32 	%rd17, %r183;
	mul.wide.u32 	%rd10, %r183, 48;
	add.s64 	%rd2, %rd9, %rd10;
	xor.b32  	%r184, %r182, -1429050551;
	mul.lo.s32 	%r185, %r184, 1099087573;
	add.s32 	%r186, %r185, -638133224;
	add.s32 	%r187, %r185, 123456789;
	st.global.v2.u32 	[%rd2], {%r186, %r187};
	xor.b32  	%r188, %r185, 362436069;
	mov.b32 	%r189, -123459836;
	st.global.v2.u32 	[%rd2+8], {%r188, %r189};
	add.s32 	%r190, %r185, 5783321;
	mov.b32 	%r191, -589760388;
	st.global.v2.u32 	[%rd2+16], {%r191, %r190};
	setp.eq.s32 	%p1, %r183, 0;
	@%p1 bra 	$L__BB0_42;
	mov.b32 	%r312, 0;
	mov.u64 	%rd12, precalc_xorwow_matrix;
$L__BB0_2:
	and.b64  	%rd4, %rd17, 3;
	setp.eq.s64 	%p2, %rd4, 0;
	@%p2 bra 	$L__BB0_41;
	mul.wide.u32 	%rd11, %r312, 3200;
	add.s64 	%rd5, %rd12, %rd11;
	cvt.u32.u64 	%r2, %rd4;
	mov.b32 	%r313, 0;
$L__BB0_4:
	mov.b32 	%r326, 0;
	mov.u32 	%r327, %r326;
	mov.u32 	%r328, %r326;
	mov.u32 	%r329, %r326;
	mov.u32 	%r330, %r326;
	mov.u32 	%r319, %r326;
$L__BB0_5:
	mul.wide.u32 	%rd13, %r319, 4;
	add.s64 	%rd14, %rd2, %rd13;
	ld.global.u32 	%r10, [%rd14+4];
	shl.b32 	%r11, %r319, 5;
	mov.b32 	%r325, 0;
$L__BB0_6:
	.pragma "nounroll";
	shr.u32 	%r196, %r10, %r325;
	and.b32  	%r197, %r196, 1;
	setp.eq.b32 	%p3, %r197, 1;
	not.pred 	%p4, %p3;
	add.s32 	%r198, %r11, %r325;
	mul.lo.s32 	%r199, %r198, 5;
	mul.wide.u32 	%rd15, %r199, 4;
	add.s64 	%rd6, %rd5, %rd15;
	@%p4 bra 	$L__BB0_8;
	ld.global.u32 	%r200, [%rd6];
	xor.b32  	%r330, %r330, %r200;
	ld.global.u32 	%r201, [%rd6+4];
	xor.b32  	%r329, %r329, %r201;
	ld.global.u32 	%r202, [%rd6+8];
	xor.b32  	%r328, %r328, %r202;
	ld.global.u32 	%r203, [%rd6+12];
	xor.b32  	%r327, %r327, %r203;
	ld.global.u32 	%r204, [%rd6+16];
	xor.b32  	%r326, %r326, %r204;
$L__BB0_8:
	and.b32  	%r206, %r196, 2;
	setp.eq.s32 	%p5, %r206, 0;
	@%p5 bra 	$L__BB0_10;
	ld.global.u32 	%r207, [%rd6+20];
	xor.b32  	%r330, %r330, %r207;
	ld.global.u32 	%r208, [%rd6+24];
	xor.b32  	%r329, %r329, %r208;
	ld.global.u32 	%r209, [%rd6+28];
	xor.b32  	%r328, %r328, %r209;
	ld.global.u32 	%r210, [%rd6+32];
	xor.b32  	%r327, %r327, %r210;
	ld.global.u32 	%r211, [%rd6+36];
	xor.b32  	%r326, %r326, %r211;
$L__BB0_10:
	and.b32  	%r213, %r196, 4;
	setp.eq.s32 	%p6, %r213, 0;
	@%p6 bra 	$L__BB0_12;
	ld.global.u32 	%r214, [%rd6+40];
	xor.b32  	%r330, %r330, %r214;
	ld.global.u32 	%r215, [%rd6+44];
	xor.b32  	%r329, %r329, %r215;
	ld.global.u32 	%r216, [%rd6+48];
	xor.b32  	%r328, %r328, %r216;
	ld.global.u32 	%r217, [%rd6+52];
	xor.b32  	%r327, %r327, %r217;
	ld.global.u32 	%r218, [%rd6+56];
	xor.b32  	%r326, %r326, %r218;
$L__BB0_12:
	and.b32  	%r220, %r196, 8;
	setp.eq.s32 	%p7, %r220, 0;
	@%p7 bra 	$L__BB0_14;
	ld.global.u32 	%r221, [%rd6+60];
	xor.b32  	%r330, %r330, %r221;
	ld.global.u32 	%r222, [%rd6+64];
	xor.b32  	%r329, %r329, %r222;
	ld.global.u32 	%r223, [%rd6+68];
	xor.b32  	%r328, %r328, %r223;
	ld.global.u32 	%r224, [%rd6+72];
	xor.b32  	%r327, %r327, %r224;
	ld.global.u32 	%r225, [%rd6+76];
	xor.b32  	%r326, %r326, %r225;
$L__BB0_14:
	and.b32  	%r227, %r196, 16;
	setp.eq.s32 	%p8, %r227, 0;
	@%p8 bra 	$L__BB0_16;
	ld.global.u32 	%r228, [%rd6+80];
	xor.b32  	%r330, %r330, %r228;
	ld.global.u32 	%r229, [%rd6+84];
	xor.b32  	%r329, %r329, %r229;
	ld.global.u32 	%r230, [%rd6+88];
	xor.b32  	%r328, %r328, %r230;
	ld.global.u32 	%r231, [%rd6+92];
	xor.b32  	%r327, %r327, %r231;
	ld.global.u32 	%r232, [%rd6+96];
	xor.b32  	%r326, %r326, %r232;
$L__BB0_16:
	and.b32  	%r234, %r196, 32;
	setp.eq.s32 	%p9, %r234, 0;
	@%p9 bra 	$L__BB0_18;
	ld.global.u32 	%r235, [%rd6+100];
	xor.b32  	%r330, %r330, %r235;
	ld.global.u32 	%r236, [%rd6+104];
	xor.b32  	%r329, %r329, %r236;
	ld.global.u32 	%r237, [%rd6+108];
	xor.b32  	%r328, %r328, %r237;
	ld.global.u32 	%r238, [%rd6+112];
	xor.b32  	%r327, %r327, %r238;
	ld.global.u32 	%r239, [%rd6+116];
	xor.b32  	%r326, %r326, %r239;
$L__BB0_18:
	and.b32  	%r241, %r196, 64;
	setp.eq.s32 	%p10, %r241, 0;
	@%p10 bra 	$L__BB0_20;
	ld.global.u32 	%r242, [%rd6+120];
	xor.b32  	%r330, %r330, %r242;
	ld.global.u32 	%r243, [%rd6+124];
	xor.b32  	%r329, %r329, %r243;
	ld.global.u32 	%r244, [%rd6+128];
	xor.b32  	%r328, %r328, %r244;
	ld.global.u32 	%r245, [%rd6+132];
	xor.b32  	%r327, %r327, %r245;
	ld.global.u32 	%r246, [%rd6+136];
	xor.b32  	%r326, %r326, %r246;
$L__BB0_20:
	and.b32  	%r248, %r196, 128;
	setp.eq.s32 	%p11, %r248, 0;
	@%p11 bra 	$L__BB0_22;
	ld.global.u32 	%r249, [%rd6+140];
	xor.b32  	%r330, %r330, %r249;
	ld.global.u32 	%r250, [%rd6+144];
	xor.b32  	%r329, %r329, %r250;
	ld.global.u32 	%r251, [%rd6+148];
	xor.b32  	%r328, %r328, %r251;
	ld.global.u32 	%r252, [%rd6+152];
	xor.b32  	%r327, %r327, %r252;
	ld.global.u32 	%r253, [%rd6+156];
	xor.b32  	%r326, %r326, %r253;
$L__BB0_22:
	and.b32  	%r255, %r196, 256;
	setp.eq.s32 	%p12, %r255, 0;
	@%p12 bra 	$L__BB0_24;
	ld.global.u32 	%r256, [%rd6+160];
	xor.b32  	%r330, %r330, %r256;
	ld.global.u32 	%r257, [%rd6+164];
	xor.b32  	%r329, %r329, %r257;
	ld.global.u32 	%r258, [%rd6+168];
	xor.b32  	%r328, %r328, %r258;
	ld.global.u32 	%r259, [%rd6+172];
	xor.b32  	%r327, %r327, %r259;
	ld.global.u32 	%r260, [%rd6+176];
	xor.b32  	%r326, %r326, %r260;
$L__BB0_24:
	and.b32  	%r262, %r196, 512;
	setp.eq.s32 	%p13, %r262, 0;
	@%p13 bra 	$L__BB0_26;
	ld.global.u32 	%r263, [%rd6+180];
	xor.b32  	%r330, %r330, %r263;
	ld.global.u32 	%r264, [%rd6+184];
	xor.b32  	%r329, %r329, %r264;
	ld.global.u32 	%r265, [%rd6+188];
	xor.b32  	%r328, %r328, %r265;
	ld.global.u32 	%r266, [%rd6+192];
	xor.b32  	%r327, %r327, %r266;
	ld.global.u32 	%r267, [%rd6+196];
	xor.b32  	%r326, %r326, %r267;
$L__BB0_26:
	and.b32  	%r269, %r196, 1024;
	setp.eq.s32 	%p14, %r269, 0;
	@%p14 bra 	$L__BB0_28;
	ld.global.u32 	%r270, [%rd6+200];
	xor.b32  	%r330, %r330, %r270;
	ld.global.u32 	%r271, [%rd6+204];
	xor.b32  	%r329, %r329, %r271;
	ld.global.u32 	%r272, [%rd6+208];
	xor.b32  	%r328, %r328, %r272;
	ld.global.u32 	%r273, [%rd6+212];
	xor.b32  	%r327, %r327, %r273;
	ld.global.u32 	%r274, [%rd6+216];
	xor.b32  	%r326, %r326, %r274;
$L__BB0_28:
	and.b32  	%r276, %r196, 2048;
	setp.eq.s32 	%p15, %r276, 0;
	@%p15 bra 	$L__BB0_30;
	ld.global.u32 	%r277, [%rd6+220];
	xor.b32  	%r330, %r330, %r277;
	ld.global.u32 	%r278, [%rd6+224];
	xor.b32  	%r329, %r329, %r278;
	ld.global.u32 	%r279, [%rd6+228];
	xor.b32  	%r328, %r328, %r279;
	ld.global.u32 	%r280, [%rd6+232];
	xor.b32  	%r327, %r327, %r280;
	ld.global.u32 	%r281, [%rd6+236];
	xor.b32  	%r326, %r326, %r281;
$L__BB0_30:
	and.b32  	%r283, %r196, 4096;
	setp.eq.s32 	%p16, %r283, 0;
	@%p16 bra 	$L__BB0_32;
	ld.global.u32 	%r284, [%rd6+240];
	xor.b32  	%r330, %r330, %r284;
	ld.global.u32 	%r285, [%rd6+244];
	xor.b32  	%r329, %r329, %r285;
	ld.global.u32 	%r286, [%rd6+248];
	xor.b32  	%r328, %r328, %r286;
	ld.global.u32 	%r287, [%rd6+252];
	xor.b32  	%r327, %r327, %r287;
	ld.global.u32 	%r288, [%rd6+256];
	xor.b32  	%r326, %r326, %r288;
$L__BB0_32:
	and.b32  	%r290, %r196, 8192;
	setp.eq.s32 	%p17, %r290, 0;
	@%p17 bra 	$L__BB0_34;
	ld.global.u32 	%r291, [%rd6+260];
	xor.b32  	%r330, %r330, %r291;
	ld.global.u32 	%r292, [%rd6+264];
	xor.b32  	%r329, %r329, %r292;
	ld.global.u32 	%r293, [%rd6+268];
	xor.b32  	%r328, %r328, %r293;
	ld.global.u32 	%r294, [%rd6+272];
	xor.b32  	%r327, %r327, %r294;
	ld.global.u32 	%r295, [%rd6+276];
	xor.b32  	%r326, %r326, %r295;
$L__BB0_34:
	and.b32  	%r297, %r196, 16384;
	setp.eq.s32 	%p18, %r297, 0;
	@%p18 bra 	$L__BB0_36;
	ld.global.u32 	%r298, [%rd6+280];
	xor.b32  	%r330, %r330, %r298;
	ld.global.u32 	%r299, [%rd6+284];
	xor.b32  	%r329, %r329, %r299;
	ld.global.u32 	%r300, [%rd6+288];
	xor.b32  	%r328, %r328, %r300;
	ld.global.u32 	%r301, [%rd6+292];
	xor.b32  	%r327, %r327, %r301;
	ld.global.u32 	%r302, [%rd6+296];
	xor.b32  	%r326, %r326, %r302;
$L__BB0_36:
	and.b32  	%r304, %r196, 32768;
	setp.eq.s32 	%p19, %r304, 0;
	@%p19 bra 	$L__BB0_38;
	ld.global.u32 	%r305, [%rd6+300];
	xor.b32  	%r330, %r330, %r305;
	ld.global.u32 	%r306, [%rd6+304];
	xor.b32  	%r329, %r329, %r306;
	ld.global.u32 	%r307, [%rd6+308];
	xor.b32  	%r328, %r328, %r307;
	ld.global.u32 	%r308, [%rd6+312];
	xor.b32  	%r327, %r327, %r308;
	ld.global.u32 	%r309, [%rd6+316];
	xor.b32  	%r326, %r326, %r309;
$L__BB0_38:
	add.s32 	%r325, %r325, 16;
	setp.ne.s32 	%p20, %r325, 32;
	@%p20 bra 	$L__BB0_6;
	mad.lo.s32 	%r310, %r319, -31, %r11;
	add.s32 	%r319, %r310, 1;
	setp.ne.s32 	%p21, %r319, 5;
	@%p21 bra 	$L__BB0_5;
	st.global.u32 	[%rd2+4], %r330;
	st.global.u32 	[%rd2+8], %r329;
	st.global.u32 	[%rd2+12], %r328;
	st.global.u32 	[%rd2+16], %r327;
	st.global.u32 	[%rd2+20], %r326;
	add.s32 	%r313, %r313, 1;
	setp.lt.u32 	%p22, %r313, %r2;
	@%p22 bra 	$L__BB0_4;
$L__BB0_41:
	shr.u64 	%rd7, %rd17, 2;
	add.s32 	%r312, %r312, 1;
	setp.gt.u64 	%p23, %rd17, 3;
	mov.u64 	%rd17, %rd7;
	@%p23 bra 	$L__BB0_2;
$L__BB0_42:
	mov.b32 	%r311, 0;
	st.global.v2.u32 	[%rd2+24], {%r311, %r311};
	st.global.u32 	[%rd2+32], %r311;
	mov.b64 	%rd16, 0;
	st.global.u64 	[%rd2+40], %rd16;
	ret;

}
	// .globl	_Z11reset_floatPflf
.visible .entry _Z11reset_floatPflf(
	.param .u64 .ptr .align 1 _Z11reset_floatPflf_param_0,
	.param .u64 _Z11reset_floatPflf_param_1,
	.param .f32 _Z11reset_floatPflf_param_2
)
{
	.reg .pred 	%p<3>;
	.reg .b32 	%r<10>;
	.reg .b32 	%f<2>;
	.reg .b64 	%rd<10>;

	ld.param.u64 	%rd5, [_Z11reset_floatPflf_param_0];
	ld.param.u64 	%rd6, [_Z11reset_floatPflf_param_1];
	ld.param.f32 	%f1, [_Z11reset_floatPflf_param_2];
	mov.u32 	%r6, %ctaid.x;
	mov.u32 	%r1, %ntid.x;
	mov.u32 	%r7, %tid.x;
	mad.lo.s32 	%r9, %r6, %r1, %r7;
	cvt.s64.s32 	%rd9, %r9;
	setp.le.s64 	%p1, %rd6, %rd9;
	@%p1 bra 	$L__BB1_3;
	mov.u32 	%r8, %nctaid.x;
	mul.lo.s32 	%r3, %r1, %r8;
	cvta.to.global.u64 	%rd2, %rd5;
$L__BB1_2:
	shl.b64 	%rd7, %rd9, 2;
	add.s64 	%rd8, %rd2, %rd7;
	st.global.f32 	[%rd8], %f1;
	add.s32 	%r9, %r9, %r3;
	cvt.s64.s32 	%rd9, %r9;
	setp.gt.s64 	%p2, %rd6, %rd9;
	@%p2 bra 	$L__BB1_2;
$L__BB1_3:
	ret;

}
	// .globl	_Z9reset_intPiii
.visible .entry _Z9reset_intPiii(
	.param .u64 .ptr .align 1 _Z9reset_intPiii_param_0,
	.param .u32 _Z9reset_intPiii_param_1,
	.param .u32 _Z9reset_intPiii_param_2
)
{
	.reg .pred 	%p<7>;
	.reg .b32 	%r<32>;
	.reg .b64 	%rd<11>;

	ld.param.u64 	%rd2, [_Z9reset_intPiii_param_0];
	ld.param.u32 	%r12, [_Z9reset_intPiii_param_1];
	ld.param.u32 	%r13, [_Z9reset_intPiii_param_2];
	cvta.to.global.u64 	%rd1, %rd2;
	mov.u32 	%r14, %ctaid.x;
	mov.u32 	%r15, %ntid.x;
	mov.u32 	%r16, %tid.x;
	mad.lo.s32 	%r30, %r14, %r15, %r16;
	mov.u32 	%r17, %nctaid.x;
	mul.lo.s32 	%r2, %r15, %r17;
	setp.ge.s32 	%p1, %r30, %r12;
	@%p1 bra 	$L__BB2_7;
	add.s32 	%r18, %r30, %r2;
	max.s32 	%r19, %r12, %r18;
	setp.lt.s32 	%p2, %r18, %r12;
	selp.u32 	%r20, 1, 0, %p2;
	add.s32 	%r21, %r18, %r20;
	sub.s32 	%r22, %r19, %r21;
	div.u32 	%r23, %r22, %r2;
	add.s32 	%r3, %r23, %r20;
	and.b32  	%r24, %r3, 3;
	setp.eq.s32 	%p3, %r24, 3;
	@%p3 bra 	$L__BB2_4;
	add.s32 	%r25, %r3, 1;
	and.b32  	%r26, %r25, 3;
	neg.s32 	%r28, %r26;
$L__BB2_3:
	.pragma "nounroll";
	mul.wide.s32 	%rd3, %r30, 4;
	add.s64 	%rd4, %rd1, %rd3;
	st.global.u32 	[%rd4], %r13;
	add.s32 	%r30, %r30, %r2;
	add.s32 	%r28, %r28, 1;
	setp.ne.s32 	%p4, %r28, 0;
	@%p4 bra 	$L__BB2_3;
$L__BB2_4:
	setp.lt.u32 	%p5, %r3, 3;
	@%p5 bra 	$L__BB2_7;
	mul.wide.s32 	%rd7, %r2, 4;
	shl.b32 	%r27, %r2, 2;
$L__BB2_6:
	mul.wide.s32 	%rd5, %r30, 4;
	add.s64 	%rd6, %rd1, %rd5;
	st.global.u32 	[%rd6], %r13;
	add.s64 	%rd8, %rd6, %rd7;
	st.global.u32 	[%rd8], %r13;
	add.s64 	%rd9, %rd8, %rd7;
	st.global.u32 	[%rd9], %r13;
	add.s64 	%rd10, %rd9, %rd7;
	st.global.u32 	[%rd10], %r13;
	add.s32 	%r30, %r27, %r30;
	setp.lt.s32 	%p6, %r30, %r12;
	@%p6 bra 	$L__BB2_6;
$L__BB2_7:
	ret;

}
	// .globl	_Z9evaporatePffi
.visible .entry _Z9evaporatePffi(
	.param .u64 .ptr .align 1 _Z9evaporatePffi_param_0,
	.param .f32 _Z9evaporatePffi_param_1,
	.param .u32 _Z9evaporatePffi_param_2
)
{
	.reg .pred 	%p<12>;
	.reg .b32 	%r<31>;
	.reg .b32 	%f<19>;
	.reg .b64 	%rd<11>;

	ld.param.u64 	%rd2, [_Z9evaporatePffi_param_0];
	ld.param.f32 	%f2, [_Z9evaporatePffi_param_1];
	ld.param.u32 	%r12, [_Z9evaporatePffi_param_2];
	cvta.to.global.u64 	%rd1, %rd2;
	mov.u32 	%r13, %ctaid.x;
	mov.u32 	%r14, %ntid.x;
	mov.u32 	%r15, %tid.x;
	mad.lo.s32 	%r29, %r13, %r14, %r15;
	mov.u32 	%r16, %nctaid.x;
	mul.lo.s32 	%r2, %r14, %r16;
	setp.ge.s32 	%p1, %r29, %r12;
	@%p1 bra 	$L__BB3_7;
	mov.f32 	%f3, 0f3F800000;
	sub.f32 	%f1, %f3, %f2;
	add.s32 	%r17, %r29, %r2;
	max.s32 	%r18, %r12, %r17;
	setp.lt.s32 	%p2, %r17, %r12;
	selp.u32 	%r19, 1, 0, %p2;
	add.s32 	%r20, %r17, %r19;
	sub.s32 	%r21, %r18, %r20;
	div.u32 	%r22, %r21, %r2;
	add.s32 	%r3, %r22, %r19;
	and.b32  	%r23, %r3, 3;
	setp.eq.s32 	%p3, %r23, 3;
	@%p3 bra 	$L__BB3_4;
	add.s32 	%r24, %r3, 1;
	and.b32  	%r25, %r24, 3;
	neg.s32 	%r27, %r25;
$L__BB3_3:
	.pragma "nounroll";
	mul.wide.s32 	%rd3, %r29, 4;
	add.s64 	%rd4, %rd1, %rd3;
	ld.global.f32 	%f4, [%rd4];
	mul.f32 	%f5, %f1, %f4;
	setp.lt.f32 	%p4, %f5, 0f3F800000;
	selp.f32 	%f6, 0f3F800000, %f5, %p4;
	st.global.f32 	[%rd4], %f6;
	add.s32 	%r29, %r29, %r2;
	add.s32 	%r27, %r27, 1;
	setp.ne.s32 	%p5, %r27, 0;
	@%p5 bra 	$L__BB3_3;
$L__BB3_4:
	setp.lt.u32 	%p6, %r3, 3;
	@%p6 bra 	$L__BB3_7;
	mul.wide.s32 	%rd7, %r2, 4;
	shl.b32 	%r26, %r2, 2;
$L__BB3_6:
	mul.wide.s32 	%rd5, %r29, 4;
	add.s64 	%rd6, %rd1, %rd5;
	ld.global.f32 	%f7, [%rd6];
	mul.f32 	%f8, %f1, %f7;
	setp.lt.f32 	%p7, %f8, 0f3F800000;
	selp.f32 	%f9, 0f3F800000, %f8, %p7;
	st.global.f32 	[%rd6], %f9;
	add.s64 	%rd8, %rd6, %rd7;
	ld.global.f32 	%f10, [%rd8];
	mul.f32 	%f11, %f1, %f10;
	setp.lt.f32 	%p8, %f11, 0f3F800000;
	selp.f32 	%f12, 0f3F800000, %f11, %p8;
	st.global.f32 	[%rd8], %f12;
	add.s64 	%rd9, %rd8, %rd7;
	ld.global.f32 	%f13, [%rd9];
	mul.f32 	%f14, %f1, %f13;
	setp.lt.f32 	%p9, %f14, 0f3F800000;
	selp.f32 	%f15, 0f3F800000, %f14, %p9;
	st.global.f32 	[%rd9], %f15;
	add.s64 	%rd10, %rd9, %rd7;
	ld.global.f32 	%f16, [%rd10];
	mul.f32 	%f17, %f1, %f16;
	setp.lt.f32 	%p10, %f17, 0f3F800000;
	selp.f32 	%f18, 0f3F800000, %f17, %p10;
	st.global.f32 	[%rd10], %f18;
	add.s32 	%r29, %r26, %r29;
	setp.lt.s32 	%p11, %r29, %r12;
	@%p11 bra 	$L__BB3_6;
$L__BB3_7:
	ret;

}
	// .globl	_Z8printmatPfi
.visible .entry _Z8printmatPfi(
	.param .u64 .ptr .align 1 _Z8printmatPfi_param_0,
	.param .u32 _Z8printmatPfi_param_1
)
{
	.local .align 8 .b8 	__local_depot4[8];
	.reg .b64 	%SP;
	.reg .b64 	%SPL;
	.reg .pred 	%p<12>;
	.reg .b32 	%r<98>;
	.reg .b32 	%f<32>;
	.reg .b64 	%rd<57>;
	.reg .b64 	%fd<32>;

	mov.u64 	%SPL, __local_depot4;
	cvta.local.u64 	%SP, %SPL;
	ld.param.u64 	%rd7, [_Z8printmatPfi_param_0];
	ld.param.u32 	%r16, [_Z8printmatPfi_param_1];
	cvta.to.global.u64 	%rd1, %rd7;
	mov.u64 	%rd8, $str;
	cvta.global.u64 	%rd9, %rd8;
	{ // callseq 0, 0
	.param .b64 param0;
	st.param.b64 	[param0], %rd9;
	.param .b64 param1;
	st.param.b64 	[param1], 0;
	.param .b32 retval0;
	call.uni (retval0), 
	vprintf, 
	(
	param0, 
	param1
	);
	ld.param.b32 	%r17, [retval0];
	} // callseq 0
	setp.lt.s32 	%p1, %r16, 1;
	@%p1 bra 	$L__BB4_16;
	and.b32  	%r1, %r16, 15;
	and.b32  	%r2, %r16, 7;
	and.b32  	%r3, %r16, 2147483632;
	and.b32  	%r4, %r16, 3;
	mov.b32 	%r93, 0;
	add.u64 	%rd16, %SP, 0;
	mov.u64 	%rd39, $str$1;
$L__BB4_2:
	setp.lt.u32 	%p2, %r16, 16;
	mul.lo.s32 	%r6, %r93, %r16;
	mov.b32 	%r96, 0;
	@%p2 bra 	$L__BB4_5;
	and.b32  	%r21, %r16, 2147483632;
	neg.s32 	%r94, %r21;
	mul.wide.u32 	%rd10, %r6, 4;
	add.s64 	%rd11, %rd1, %rd10;
	add.s64 	%rd56, %rd11, 32;
$L__BB4_4:
	.pragma "nounroll";
	ld.global.f32 	%f1, [%rd56+-32];
	cvt.f64.f32 	%fd1, %f1;
	add.u64 	%rd12, %SP, 0;
	add.u64 	%rd13, %SPL, 0;
	st.local.f64 	[%rd13], %fd1;
	mov.u64 	%rd14, $str$1;
	cvta.global.u64 	%rd15, %rd14;
	{ // callseq 1, 0
	.param .b64 param0;
	st.param.b64 	[param0], %rd15;
	.param .b64 param1;
	st.param.b64 	[param1], %rd12;
	.param .b32 retval0;
	call.uni (retval0), 
	vprintf, 
	(
	param0, 
	param1
	);
	ld.param.b32 	%r22, [retval0];
	} // callseq 1
	ld.global.f32 	%f2, [%rd56+-28];
	cvt.f64.f32 	%fd2, %f2;
	st.local.f64 	[%rd13], %fd2;
	{ // callseq 2, 0
	.param .b64 param0;
	st.param.b64 	[param0], %rd15;
	.param .b64 param1;
	st.param.b64 	[param1], %rd12;
	.param .b32 retval0;
	call.uni (retval0), 
	vprintf, 
	(
	param0, 
	param1
	);
	ld.param.b32 	%r24, [retval0];
	} // callseq 2
	ld.global.f32 	%f3, [%rd56+-24];
	cvt.f64.f32 	%fd3, %f3;
	st.local.f64 	[%rd13], %fd3;
	{ // callseq 3, 0
	.param .b64 param0;
	st.param.b64 	[param0], %rd15;
	.param .b64 param1;
	st.param.b64 	[param1], %rd12;
	.param .b32 retval0;
	call.uni (retval0), 
	vprintf, 
	(
	param0, 
	param1
	);
	ld.param.b32 	%r26, [retval0];
	} // callseq 3
	ld.global.f32 	%f4, [%rd56+-20];
	cvt.f64.f32 	%fd4, %f4;
	st.local.f64 	[%rd13], %fd4;
	{ // callseq 4, 0
	.param .b64 param0;
	st.param.b64 	[param0], %rd15;
	.param .b64 param1;
	st.param.b64 	[param1], %rd12;
	.param .b32 retval0;
	call.uni (retval0), 
	vprintf, 
	(
	param0, 
	param1
	);
	ld.param.b32 	%r28, [retval0];
	} // callseq 4
	ld.global.f32 	%f5, [%rd56+-16];
	cvt.f64.f32 	%fd5, %f5;
	st.local.f64 	[%rd13], %fd5;
	{ // callseq 5, 0
	.param .b64 param0;
	st.param.b64 	[param0], %rd15;
	.param .b64 param1;
	st.param.b64 	[param1], %rd12;
	.param .b32 retval0;
	call.uni (retval0), 
	vprintf, 
	(
	param0, 
	param1
	);
	ld.param.b32 	%r30, [retval0];
	} // callseq 5
	ld.global.f32 	%f6, [%rd56+-12];
	cvt.f64.f32 	%fd6, %f6;
	st.local.f64 	[%rd13], %fd6;
	{ // callseq 6, 0
	.param .b64 param0;
	st.param.b64 	[param0], %rd15;
	.param .b64 param1;
	st.param.b64 	[param1], %rd12;
	.param .b32 retval0;
	call.uni (retval0), 
	vprintf, 
	(
	param0, 
	param1
	);
	ld.param.b32 	%r32, [retval0];
	} // callseq 6
	ld.global.f32 	%f7, [%rd56+-8];
	cvt.f64.f32 	%fd7, %f7;
	st.local.f64 	[%rd13], %fd7;
	{ // callseq 7, 0
	.param .b64 param0;
	st.param.b64 	[param0], %rd15;
	.param .b64 param1;
	st.param.b64 	[param1], %rd12;
	.param .b32 retval0;
	call.uni (retval0), 
	vprintf, 
	(
	param0, 
	param1
	);
	ld.param.b32 	%r34, [retval0];
	} // callseq 7
	ld.global.f32 	%f8, [%rd56+-4];
	cvt.f64.f32 	%fd8, %f8;
	st.local.f64 	[%rd13], %fd8;
	{ // callseq 8, 0
	.param .b64 param0;
	st.param.b64 	[param0], %rd15;
	.param .b64 param1;
	st.param.b64 	[param1], %rd12;
	.param .b32 retval0;
	call.uni (retval0), 
	vprintf, 
	(
	param0, 
	param1
	);
	ld.param.b32 	%r36, [retval0];
	} // callseq 8
	ld.global.f32 	%f9, [%rd56];
	cvt.f64.f32 	%fd9, %f9;
	st.local.f64 	[%rd13], %fd9;
	{ // callseq 9, 0
	.param .b64 param0;
	st.param.b64 	[param0], %rd15;
	.param .b64 param1;
	st.param.b64 	[param1], %rd12;
	.param .b32 retval0;
	call.uni (retval0), 
	vprintf, 
	(
	param0, 
	param1
	);
	ld.param.b32 	%r38, [retval0];
	} // callseq 9
	ld.global.f32 	%f10, [%rd56+4];
	cvt.f64.f32 	%fd10, %f10;
	st.local.f64 	[%rd13], %fd10;
	{ // callseq 10, 0
	.param .b64 param0;
	st.param.b64 	[param0], %rd15;
	.param .b64 param1;
	st.param.b64 	[param1], %rd12;
	.param .b32 retval0;
	call.uni (retval0), 
	vprintf, 
	(
	param0, 
	param1
	);
	ld.param.b32 	%r40, [retval0];
	} // callseq 10
	ld.global.f32 	%f11, [%rd56+8];
	cvt.f64.f32 	%fd11, %f11;
	st.local.f64 	[%rd13], %fd11;
	{ // callseq 11, 0
	.param .b64 param0;
	st.param.b64 	[param0], %rd15;
	.param .b64 param1;
	st.param.b64 	[param1], %rd12;
	.param .b32 retval0;
	call.uni (retval0), 
	vprintf, 
	(
	param0, 
	param1
	);
	ld.param.b32 	%r42, [retval0];
	} // callseq 11
	ld.global.f32 	%f12, [%rd56+12];
	cvt.f64.f32 	%fd12, %f12;
	st.local.f64 	[%rd13], %fd12;
	{ // callseq 12, 0
	.param .b64 param0;
	st.param.b64 	[param0], %rd15;
	.param .b64 param1;
	st.param.b64 	[param1], %rd12;
	.param .b32 retval0;
	call.uni (retval0), 
	vprintf, 
	(
	param0, 
	param1
	);
	ld.param.b32 	%r44, [retval0];
	} // callseq 12
	ld.global.f32 	%f13, [%rd56+16];
	cvt.f64.f32 	%fd13, %f13;
	st.local.f64 	[%rd13], %fd13;
	{ // callseq 13, 0
	.param .b64 param0;
	st.param.b64 	[param0], %rd15;
	.param .b64 param1;
	st.param.b64 	[param1], %rd12;
	.param .b32 retval0;
	call.uni (retval0), 
	vprintf, 
	(
	param0, 
	param1
	);
	ld.param.b32 	%r46, [retval0];
	} // callseq 13
	ld.global.f32 	%f14, [%rd56+20];
	cvt.f64.f32 	%fd14, %f14;
	st.local.f64 	[%rd13], %fd14;
	{ // callseq 14, 0
	.param .b64 param0;
	st.param.b64 	[param0], %rd15;
	.param .b64 param1;
	st.param.b64 	[param1], %rd12;
	.param .b32 retval0;
	call.uni (retval0), 
	vprintf, 
	(
	param0, 
	param1
	);
	ld.param.b32 	%r48, [retval0];
	} // callseq 14
	ld.global.f32 	%f15, [%rd56+24];
	cvt.f64.f32 	%fd15, %f15;
	st.local.f64 	[%rd13], %fd15;
	{ // callseq 15, 0
	.param .b64 param0;
	st.param.b64 	[param0], %rd15;
	.param .b64 param1;
	st.param.b64 	[param1], %rd12;
	.param .b32 retval0;
	call.uni (retval0), 
	vprintf, 
	(
	param0, 
	param1
	);
	ld.param.b32 	%r50, [retval0];
	} // callseq 15
	ld.global.f32 	%f16, [%rd56+28];
	cvt.f64.f32 	%fd16, %f16;
	st.local.f64 	[%rd13], %fd16;
	{ // callseq 16, 0
	.param .b64 param0;
	st.param.b64 	[param0], %rd15;
	.param .b64 param1;
	st.param.b64 	[param1], %rd12;
	.param .b32 retval0;
	call.uni (retval0), 
	vprintf, 
	(
	param0, 
	param1
	);
	ld.param.b32 	%r52, [retval0];
	} // callseq 16
	add.s32 	%r94, %r94, 16;
	add.s64 	%rd56, %rd56, 64;
	setp.ne.s32 	%p3, %r94, 0;
	mov.u32 	%r96, %r3;
	@%p3 bra 	$L__BB4_4;
$L__BB4_5:
	setp.eq.s32 	%p4, %r1, 0;
	@%p4 bra 	$L__BB4_15;
	cvta.to.local.u64 	%rd5, %rd16;
	add.s32 	%r54, %r1, -1;
	setp.lt.u32 	%p5, %r54, 7;
	@%p5 bra 	$L__BB4_8;
	add.s32 	%r55, %r96, %r6;
	mul.wide.u32 	%rd17, %r55, 4;
	add.s64 	%rd18, %rd1, %rd17;
	ld.global.f32 	%f17, [%rd18];
	cvt.f64.f32 	%fd17, %f17;
	st.local.f64 	[%rd5], %fd17;
	cvta.global.u64 	%rd20, %rd39;
	{ // callseq 17, 0
	.param .b64 param0;
	st.param.b64 	[param0], %rd20;
	.param .b64 param1;
	st.param.b64 	[param1], %rd16;
	.param .b32 retval0;
	call.uni (retval0), 
	vprintf, 
	(
	param0, 
	param1
	);
	ld.param.b32 	%r56, [retval0];
	} // callseq 17
	cvt.u64.u32 	%rd22, %r6;
	cvt.u64.u32 	%rd23, %r96;
	add.s64 	%rd24, %rd23, %rd22;
	shl.b64 	%rd25, %rd24, 2;
	add.s64 	%rd26, %rd1, %rd25;
	ld.global.f32 	%f18, [%rd26+4];
	cvt.f64.f32 	%fd18, %f18;
	st.local.f64 	[%rd5], %fd18;
	{ // callseq 18, 0
	.param .b64 param0;
	st.param.b64 	[param0], %rd20;
	.param .b64 param1;
	st.param.b64 	[param1], %rd16;
	.param .b32 retval0;
	call.uni (retval0), 
	vprintf, 
	(
	param0, 
	param1
	);
	ld.param.b32 	%r58, [retval0];
	} // callseq 18
	ld.global.f32 	%f19, [%rd26+8];
	cvt.f64.f32 	%fd19, %f19;
	st.local.f64 	[%rd5], %fd19;
	{ // callseq 19, 0
	.param .b64 param0;
	st.param.b64 	[param0], %rd20;
	.param .b64 param1;
	st.param.b64 	[param1], %rd16;
	.param .b32 retval0;
	call.uni (retval0), 
	vprintf, 
	(
	param0, 
	param1
	);
	ld.param.b32 	%r60, [retval0];
	} // callseq 19
	ld.global.f32 	%f20, [%rd26+12];
	cvt.f64.f32 	%fd20, %f20;
	st.local.f64 	[%rd5], %fd20;
	{ // callseq 20, 0
	.param .b64 param0;
	st.param.b64 	[param0], %rd20;
	.param .b64 param1;
	st.param.b64 	[param1], %rd16;
	.param .b32 retval0;
	call.uni (retval0), 
	vprintf, 
	(
	param0, 
	param1
	);
	ld.param.b32 	%r62, [retval0];
	} // callseq 20
	ld.global.f32 	%f21, [%rd26+16];
	cvt.f64.f32 	%fd21, %f21;
	st.local.f64 	[%rd5], %fd21;
	{ // callseq 21, 0
	.param .b64 param0;
	st.param.b64 	[param0], %rd20;
	.param .b64 param1;
	st.param.b64 	[param1], %rd16;
	.param .b32 retval0;
	call.uni (retval0), 
	vprintf, 
	(
	param0, 
	param1
	);
	ld.param.b32 	%r64, [retval0];
	} // callseq 21
	ld.global.f32 	%f22, [%rd26+20];
	cvt.f64.f32 	%fd22, %f22;
	st.local.f64 	[%rd5], %fd22;
	{ // callseq 22, 0
	.param .b64 param0;
	st.param.b64 	[param0], %rd20;
	.param .b64 param1;
	st.param.b64 	[param1], %rd16;
	.param .b32 retval0;
	call.uni (retval0), 
	vprintf, 
	(
	param0, 
	param1
	);
	ld.param.b32 	%r66, [retval0];
	} // callseq 22
	ld.global.f32 	%f23, [%rd26+24];
	cvt.f64.f32 	%fd23, %f23;
	st.local.f64 	[%rd5], %fd23;
	{ // callseq 23, 0
	.param .b64 param0;
	st.param.b64 	[param0], %rd20;
	.param .b64 param1;
	st.param.b64 	[param1], %rd16;
	.param .b32 retval0;
	call.uni (retval0), 
	vprintf, 
	(
	param0, 
	param1
	);
	ld.param.b32 	%r68, [retval0];
	} // callseq 23
	ld.global.f32 	%f24, [%rd26+28];
	cvt.f64.f32 	%fd24, %f24;
	st.local.f64 	[%rd5], %fd24;
	{ // callseq 24, 0
	.param .b64 param0;
	st.param.b64 	[param0], %rd20;
	.param .b64 param1;
	st.param.b64 	[param1], %rd16;
	.param .b32 retval0;
	call.uni (retval0), 
	vprintf, 
	(
	param0, 
	param1
	);
	ld.param.b32 	%r70, [retval0];
	} // callseq 24
	add.s32 	%r96, %r96, 8;
$L__BB4_8:
	setp.eq.s32 	%p6, %r2, 0;
	@%p6 bra 	$L__BB4_15;
	add.s32 	%r72, %r2, -1;
	setp.lt.u32 	%p7, %r72, 3;
	@%p7 bra 	$L__BB4_11;
	add.s32 	%r73, %r96, %r6;
	mul.wide.u32 	%rd27, %r73, 4;
	add.s64 	%rd28, %rd1, %rd27;
	ld.global.f32 	%f25, [%rd28];
	cvt.f64.f32 	%fd25, %f25;
	st.local.f64 	[%rd5], %fd25;
	cvta.global.u64 	%rd30, %rd39;
	{ // callseq 25, 0
	.param .b64 param0;
	st.param.b64 	[param0], %rd30;
	.param .b64 param1;
	st.param.b64 	[param1], %rd16;
	.param .b32 retval0;
	call.uni (retval0), 
	vprintf, 
	(
	param0, 
	param1
	);
	ld.param.b32 	%r74, [retval0];
	} // callseq 25
	cvt.u64.u32 	%rd32, %r6;
	cvt.u64.u32 	%rd33, %r96;
	add.s64 	%rd34, %rd33, %rd32;
	shl.b64 	%rd35, %rd34, 2;
	add.s64 	%rd36, %rd1, %rd35;
	ld.global.f32 	%f26, [%rd36+4];
	cvt.f64.f32 	%fd26, %f26;
	st.local.f64 	[%rd5], %fd26;
	{ // callseq 26, 0
	.param .b64 param0;
	st.param.b64 	[param0], %rd30;
	.param .b64 param1;
	st.param.b64 	[param1], %rd16;
	.param .b32 retval0;
	call.uni (retval0), 
	vprintf, 
	(
	param0, 
	param1
	);
	ld.param.b32 	%r76, [retval0];
	} // callseq 26
	ld.global.f32 	%f27, [%rd36+8];
	cvt.f64.f32 	%fd27, %f27;
	st.local.f64 	[%rd5], %fd27;
	{ // callseq 27, 0
	.param .b64 param0;
	st.param.b64 	[param0], %rd30;
	.param .b64 param1;
	st.param.b64 	[param1], %rd16;
	.param .b32 retval0;
	call.uni (retval0), 
	vprintf, 
	(
	param0, 
	param1
	);
	ld.param.b32 	%r78, [retval0];
	} // callseq 27
	ld.global.f32 	%f28, [%rd36+12];
	cvt.f64.f32 	%fd28, %f28;
	st.local.f64 	[%rd5], %fd28;
	{ // callseq 28, 0
	.param .b64 param0;
	st.param.b64 	[param0], %rd30;
	.param .b64 param1;
	st.param.b64 	[param1], %rd16;
	.param .b32 retval0;
	call.uni (retval0), 
	vprintf, 
	(
	param0, 
	param1
	);
	ld.param.b32 	%r80, [retval0];
	} // callseq 28
	add.s32 	%r96, %r96, 4;
$L__BB4_11:
	setp.eq.s32 	%p8, %r4, 0;
	@%p8 bra 	$L__BB4_15;
	setp.eq.s32 	%p9, %r4, 1;
	add.s32 	%r82, %r96, %r6;
	mul.wide.u32 	%rd37, %r82, 4;
	add.s64 	%rd38, %rd1, %rd37;
	ld.global.f32 	%f29, [%rd38];
	cvt.f64.f32 	%fd29, %f29;
	st.local.f64 	[%rd5], %fd29;
	cvta.global.u64 	%rd40, %rd39;
	{ // callseq 29, 0
	.param .b64 param0;
	st.param.b64 	[param0], %rd40;
	.param .b64 param1;
	st.param.b64 	[param1], %rd16;
	.param .b32 retval0;
	call.uni (retval0), 
	vprintf, 
	(
	param0, 
	param1
	);
	ld.param.b32 	%r83, [retval0];
	} // callseq 29
	@%p9 bra 	$L__BB4_15;
	setp.eq.s32 	%p10, %r4, 2;
	cvt.u64.u32 	%rd42, %r6;
	cvt.u64.u32 	%rd43, %r96;
	add.s64 	%rd44, %rd43, %rd42;
	shl.b64 	%rd45, %rd44, 2;
	add.s64 	%rd6, %rd1, %rd45;
	ld.global.f32 	%f30, [%rd6+4];
	cvt.f64.f32 	%fd30, %f30;
	st.local.f64 	[%rd5], %fd30;
	cvta.global.u64 	%rd47, %rd39;
	{ // callseq 30, 0
	.param .b64 param0;
	st.param.b64 	[param0], %rd47;
	.param .b64 param1;
	st.param.b64 	[param1], %rd16;
	.param .b32 retval0;
	call.uni (retval0), 
	vprintf, 
	(
	param0, 
	param1
	);
	ld.param.b32 	%r85, [retval0];
	} // callseq 30
	@%p10 bra 	$L__BB4_15;
	ld.global.f32 	%f31, [%rd6+8];
	cvt.f64.f32 	%fd31, %f31;
	st.local.f64 	[%rd5], %fd31;
	cvta.global.u64 	%rd50, %rd39;
	{ // callseq 31, 0
	.param .b64 param0;
	st.param.b64 	[param0], %rd50;
	.param .b64 param1;
	st.param.b64 	[param1], %rd16;
	.param .b32 retval0;
	call.uni (retval0), 
	vprintf, 
	(
	param0, 
	param1
	);
	ld.param.b32 	%r87, [retval0];
	} // callseq 31
$L__BB4_15:
	cvta.global.u64 	%rd53, %rd8;
	{ // callseq 32, 0
	.param .b64 param0;
	st.param.b64 	[param0], %rd53;
	.param .b64 param1;
	st.param.b64 	[param1], 0;
	.param .b32 retval0;
	call.uni (retval0), 
	vprintf, 
	(
	param0, 
	param1
	);
	ld.param.b32 	%r89, [retval0];
	} // callseq 32
	add.s32 	%r93, %r93, 1;
	setp.ne.s32 	%p11, %r93, %r16;
	@%p11 bra 	$L__BB4_2;
$L__BB4_16:
	mov.u64 	%rd54, $str;
	cvta.global.u64 	%rd55, %rd54;
	{ // callseq 33, 0
	.param .b64 param0;
	st.param.b64 	[param0], %rd55;
	.param .b64 param1;
	st.param.b64 	[param1], 0;
	.param .b32 retval0;
	call.uni (retval0), 
	vprintf, 
	(
	param0, 
	param1
	);
	ld.param.b32 	%r91, [retval0];
	} // callseq 33
	ret;

}
	// .globl	_Z12update_trailPfiiiPiS0_
.visible .entry _Z12update_trailPfiiiPiS0_(
	.param .u64 .ptr .align 1 _Z12update_trailPfiiiPiS0__param_0,
	.param .u32 _Z12update_trailPfiiiPiS0__param_1,
	.param .u32 _Z12update_trailPfiiiPiS0__param_2,
	.param .u32 _Z12update_trailPfiiiPiS0__param_3,
	.param .u64 .ptr .align 1 _Z12update_trailPfiiiPiS0__param_4,
	.param .u64 .ptr .align 1 _Z12update_trailPfiiiPiS0__param_5
)
{
	.reg .pred 	%p<7>;
	.reg .b32 	%r<22>;
	.reg .b32 	%f<4>;
	.reg .b64 	%rd<16>;

	ld.param.u64 	%rd7, [_Z12update_trailPfiiiPiS0__param_0];
	ld.param.u32 	%r9, [_Z12update_trailPfiiiPiS0__param_1];
	ld.param.u32 	%r10, [_Z12update_trailPfiiiPiS0__param_2];
	ld.param.u32 	%r11, [_Z12update_trailPfiiiPiS0__param_3];
	ld.param.u64 	%rd8, [_Z12update_trailPfiiiPiS0__param_4];
	ld.param.u64 	%rd9, [_Z12update_trailPfiiiPiS0__param_5];
	mov.u32 	%r12, %ctaid.x;
	mov.u32 	%r1, %ntid.x;
	mov.u32 	%r13, %tid.x;
	mad.lo.s32 	%r20, %r12, %r1, %r13;
	setp.ge.s32 	%p1, %r20, %r10;
	setp.lt.s32 	%p2, %r11, 2;
	or.pred  	%p3, %p1, %p2;
	@%p3 bra 	$L__BB5_6;
	mov.u32 	%r14, %nctaid.x;
	mul.lo.s32 	%r3, %r1, %r14;
	cvta.to.global.u64 	%rd1, %rd8;
	cvta.to.global.u64 	%rd2, %rd9;
	cvta.to.global.u64 	%rd3, %rd7;
$L__BB5_2:
	mul.lo.s32 	%r16, %r20, %r11;
	cvt.s64.s32 	%rd4, %r16;
	mul.wide.s32 	%rd10, %r20, 4;
	add.s64 	%rd5, %rd2, %rd10;
	mov.b32 	%r21, 1;
$L__BB5_3:
	cvt.u64.u32 	%rd11, %r21;
	add.s64 	%rd12, %rd4, %rd11;
	shl.b64 	%rd13, %rd12, 2;
	add.s64 	%rd6, %rd1, %rd13;
	ld.global.u32 	%r6, [%rd6];
	setp.eq.s32 	%p4, %r6, -1;
	@%p4 bra 	$L__BB5_5;
	ld.global.u32 	%r17, [%rd6+-4];
	ld.global.u32 	%r18, [%rd5];
	cvt.rn.f32.s32 	%f1, %r18;
	mad.lo.s32 	%r19, %r17, %r9, %r6;
	mul.wide.s32 	%rd14, %r19, 4;
	add.s64 	%rd15, %rd3, %rd14;
	ld.global.f32 	%f2, [%rd15];
	add.f32 	%f3, %f2, %f1;
	st.global.f32 	[%rd15], %f3;
	add.s32 	%r21, %r21, 1;
	setp.ne.s32 	%p5, %r21, %r11;
	@%p5 bra 	$L__BB5_3;
$L__BB5_5:
	add.s32 	%r20, %r20, %r3;
	setp.lt.s32 	%p6, %r20, %r10;
	@%p6 bra 	$L__BB5_2;
$L__BB5_6:
	ret;

}
	// .globl	_Z3antP17curandStateXORWOWPfPiiiiS2_S2_S2_ii
.visible .entry _Z3antP17curandStateXORWOWPfPiiiiS2_S2_S2_ii(
	.param .u64 .ptr .align 1 _Z3antP17curandStateXORWOWPfPiiiiS2_S2_S2_ii_param_0,
	.param .u64 .ptr .align 1 _Z3antP17curandStateXORWOWPfPiiiiS2_S2_S2_ii_param_1,
	.param .u64 .ptr .align 1 _Z3antP17curandStateXORWOWPfPiiiiS2_S2_S2_ii_param_2,
	.param .u32 _Z3antP17curandStateXORWOWPfPiiiiS2_S2_S2_ii_param_3,
	.param .u32 _Z3antP17curandStateXORWOWPfPiiiiS2_S2_S2_ii_param_4,
	.param .u32 _Z3antP17curandStateXORWOWPfPiiiiS2_S2_S2_ii_param_5,
	.param .u64 .ptr .align 1 _Z3antP17curandStateXORWOWPfPiiiiS2_S2_S2_ii_param_6,
	.param .u64 .ptr .align 1 _Z3antP17curandStateXORWOWPfPiiiiS2_S2_S2_ii_param_7,
	.param .u64 .ptr .align 1 _Z3antP17curandStateXORWOWPfPiiiiS2_S2_S2_ii_param_8,
	.param .u32 _Z3antP17curandStateXORWOWPfPiiiiS2_S2_S2_ii_param_9,
	.param .u32 _Z3antP17curandStateXORWOWPfPiiiiS2_S2_S2_ii_param_10
)
{
	.reg .pred 	%p<100>;
	.reg .b32 	%r<236>;
	.reg .b32 	%f<104>;
	.reg .b64 	%rd<79>;
	.reg .b64 	%fd<98>;

	ld.param.u64 	%rd23, [_Z3antP17curandStateXORWOWPfPiiiiS2_S2_S2_ii_param_0];
	ld.param.u64 	%rd26, [_Z3antP17curandStateXORWOWPfPiiiiS2_S2_S2_ii_param_1];
	ld.param.u64 	%rd27, [_Z3antP17curandStateXORWOWPfPiiiiS2_S2_S2_ii_param_2];
	ld.param.u32 	%r57, [_Z3antP17curandStateXORWOWPfPiiiiS2_S2_S2_ii_param_3];
	ld.param.u32 	%r58, [_Z3antP17curandStateXORWOWPfPiiiiS2_S2_S2_ii_param_4];
	ld.param.u64 	%rd28, [_Z3antP17curandStateXORWOWPfPiiiiS2_S2_S2_ii_param_8];
	ld.param.u32 	%r60, [_Z3antP17curandStateXORWOWPfPiiiiS2_S2_S2_ii_param_9];
	ld.param.u32 	%r61, [_Z3antP17curandStateXORWOWPfPiiiiS2_S2_S2_ii_param_10];
	cvta.to.global.u64 	%rd1, %rd26;
	cvta.to.global.u64 	%rd2, %rd27;
	cvta.to.global.u64 	%rd3, %rd28;
	mov.u32 	%r1, %ctaid.x;
	mov.u32 	%r2, %ntid.x;
	mov.u32 	%r62, %tid.x;
	mad.lo.s32 	%r218, %r1, %r2, %r62;
	setp.ge.s32 	%p6, %r218, %r58;
	@%p6 bra 	$L__BB6_53;
	cvta.to.global.u64 	%rd29, %rd23;
	mul.wide.u32 	%rd30, %r1, 48;
	add.s64 	%rd4, %rd29, %rd30;
	cvt.rn.f32.s32 	%f1, %r57;
	cvt.rn.f64.s32 	%fd1, %r60;
	{
	.reg .b32 %temp; 
	mov.b64 	{%temp, %r4}, %fd1;
	}
	shr.u32 	%r63, %r4, 20;
	and.b32  	%r64, %r63, 2047;
	add.s32 	%r65, %r64, -1012;
	mov.b64 	%rd31, %fd1;
	shl.b64 	%rd32, %rd31, %r65;
	setp.eq.s64 	%p7, %rd32, -9223372036854775808;
	abs.f64 	%fd21, %fd1;
	setp.neu.f64 	%p8, %fd21, 0d3FE0000000000000;
	and.pred  	%p1, %p8, %p7;
	setp.lt.s32 	%p9, %r4, 0;
	selp.b32 	%r5, 0, 2146435072, %p9;
	and.b32  	%r6, %r4, 2147483647;
	or.b32  	%r7, %r5, -2147483648;
	cvt.rn.f64.s32 	%fd2, %r61;
	{
	.reg .b32 %temp; 
	mov.b64 	{%temp, %r8}, %fd2;
	}
	shr.u32 	%r66, %r8, 20;
	and.b32  	%r67, %r66, 2047;
	add.s32 	%r68, %r67, -1012;
	mov.b64 	%rd33, %fd2;
	shl.b64 	%rd34, %rd33, %r68;
	setp.eq.s64 	%p10, %rd34, -9223372036854775808;
	abs.f64 	%fd22, %fd2;
	setp.neu.f64 	%p11, %fd22, 0d3FE0000000000000;
	and.pred  	%p2, %p11, %p10;
	setp.lt.s32 	%p12, %r8, 0;
	selp.b32 	%r9, 0, 2146435072, %p12;
	and.b32  	%r10, %r8, 2147483647;
	or.b32  	%r11, %r9, -2147483648;
	add.s32 	%r12, %r57, -1;
	and.b32  	%r13, %r57, 15;
	and.b32  	%r14, %r57, 7;
	and.b32  	%r15, %r57, 1;
	and.b32  	%r16, %r57, 2147483646;
	and.b32  	%r17, %r57, 2147483632;
	and.b32  	%r18, %r57, 3;
	neg.s32 	%r19, %r16;
	add.s64 	%rd7, %rd1, 4;
	add.s64 	%rd8, %rd2, 4;
	mov.u32 	%r69, %nctaid.x;
	mul.lo.s32 	%r20, %r2, %r69;
$L__BB6_2:
	ld.param.u64 	%rd76, [_Z3antP17curandStateXORWOWPfPiiiiS2_S2_S2_ii_param_7];
	ld.param.u64 	%rd75, [_Z3antP17curandStateXORWOWPfPiiiiS2_S2_S2_ii_param_6];
	ld.param.u32 	%r217, [_Z3antP17curandStateXORWOWPfPiiiiS2_S2_S2_ii_param_5];
	setp.lt.s32 	%p13, %r57, 1;
	mul.lo.s32 	%r22, %r218, %r57;
	mul.wide.s32 	%rd35, %r22, 4;
	add.s64 	%rd9, %rd3, %rd35;
	mul.lo.s32 	%r70, %r218, %r217;
	cvta.to.global.u64 	%rd36, %rd75;
	mul.wide.s32 	%rd37, %r70, 4;
	add.s64 	%rd10, %rd36, %rd37;
	ld.global.v2.u32 	{%r71, %r72}, [%rd4];
	shr.u32 	%r73, %r72, 2;
	xor.b32  	%r74, %r73, %r72;
	ld.global.v2.u32 	{%r75, %r76}, [%rd4+8];
	ld.global.v2.u32 	{%r77, %r78}, [%rd4+16];
	st.global.v2.u32 	[%rd4+8], {%r76, %r77};
	shl.b32 	%r79, %r78, 4;
	shl.b32 	%r80, %r74, 1;
	xor.b32  	%r81, %r80, %r79;
	xor.b32  	%r82, %r81, %r74;
	xor.b32  	%r83, %r82, %r78;
	st.global.v2.u32 	[%rd4+16], {%r78, %r83};
	add.s32 	%r84, %r71, 362437;
	st.global.v2.u32 	[%rd4], {%r84, %r75};
	add.s32 	%r85, %r83, %r84;
	cvt.rn.f32.u32 	%f20, %r85;
	fma.rn.f32 	%f21, %f20, 0f2F800000, 0f2F000000;
	mul.f32 	%f22, %f21, %f1;
	cvt.rzi.s32.f32 	%r219, %f22;
	mul.wide.s32 	%rd38, %r57, 4;
	{ // callseq 34, 0
	.param .b64 param0;
	st.param.b64 	[param0], %rd38;
	.param .b64 retval0;
	call.uni (retval0), 
	malloc, 
	(
	param0
	);
	ld.param.b64 	%rd39, [retval0];
	} // callseq 34
	st.global.u32 	[%rd10], %r219;
	mul.wide.s32 	%rd40, %r219, 4;
	add.s64 	%rd41, %rd9, %rd40;
	mov.b32 	%r86, 1;
	st.global.u32 	[%rd41], %r86;
	cvta.to.global.u64 	%rd42, %rd76;
	mul.wide.s32 	%rd43, %r218, 4;
	add.s64 	%rd12, %rd42, %rd43;
	mov.b32 	%r87, 0;
	st.global.u32 	[%rd12], %r87;
	@%p13 bra 	$L__BB6_52;
	add.s64 	%rd13, %rd9, 4;
	mov.b32 	%r220, 0;
$L__BB6_4:
	setp.eq.s32 	%p14, %r57, 1;
	mul.lo.s32 	%r26, %r219, %r57;
	mov.b32 	%r225, 1;
	mov.f32 	%f99, 0f00000000;
	mov.b32 	%r227, 0;
	@%p14 bra 	$L__BB6_23;
	add.s64 	%rd78, %rd39, 4;
	mov.b32 	%r225, 1;
	mov.f32 	%f99, 0f00000000;
	mov.u64 	%rd77, %rd13;
	mov.u32 	%r221, %r26;
	mov.u32 	%r222, %r19;
$L__BB6_6:
	mul.wide.s32 	%rd46, %r221, 4;
	add.s64 	%rd17, %rd7, %rd46;
	add.s64 	%rd18, %rd8, %rd46;
	mov.b32 	%r93, 0;
	st.u32 	[%rd78+-4], %r93;
	ld.global.u32 	%r30, [%rd18+-4];
	setp.lt.s32 	%p15, %r30, 1;
	@%p15 bra 	$L__BB6_14;
	ld.global.u32 	%r94, [%rd77+-4];
	setp.ne.s32 	%p16, %r94, 0;
	@%p16 bra 	$L__BB6_14;
	setp.lt.s32 	%p17, %r4, 0;
	setp.eq.s64 	%p18, %rd32, -9223372036854775808;
	ld.global.f32 	%f3, [%rd17+-4];
	cvt.rn.f32.u32 	%f26, %r30;
	div.rn.f32 	%f4, %f26, 0f41200000;
	cvt.f64.f32 	%fd3, %f3;
	{
	.reg .b32 %temp; 
	mov.b64 	{%temp, %r31}, %fd3;
	}
	abs.f64 	%fd4, %fd3;
	{ // callseq 35, 0
	.param .b64 param0;
	st.param.f64 	[param0], %fd4;
	.param .b64 param1;
	st.param.f64 	[param1], %fd1;
	.param .b64 retval0;
	call.uni (retval0), 
	__internal_accurate_pow, 
	(
	param0, 
	param1
	);
	ld.param.f64 	%fd23, [retval0];
	} // callseq 35
	setp.lt.s32 	%p19, %r31, 0;
	neg.f64 	%fd25, %fd23;
	selp.f64 	%fd26, %fd25, %fd23, %p18;
	selp.f64 	%fd27, %fd26, %fd23, %p19;
	setp.eq.f32 	%p20, %f3, 0f00000000;
	selp.b32 	%r95, %r31, 0, %p1;
	or.b32  	%r96, %r95, 2146435072;
	selp.b32 	%r97, %r96, %r95, %p17;
	mov.b32 	%r98, 0;
	mov.b64 	%fd28, {%r98, %r97};
	selp.f64 	%fd95, %fd28, %fd27, %p20;
	selp.u32 	%r99, -1, 0, %p1;
	selp.u32 	%r100, -1, 0, %p18;
	selp.b32 	%r101, %r99, %r100, %p20;
	and.b32  	%r102, %r101, 1;
	setp.eq.b32 	%p3, %r102, 1;
	add.f64 	%fd29, %fd1, %fd3;
	{
	.reg .b32 %temp; 
	mov.b64 	{%temp, %r103}, %fd29;
	}
	and.b32  	%r104, %r103, 2146435072;
	setp.ne.s32 	%p21, %r104, 2146435072;
	@%p21 bra 	$L__BB6_13;
	setp.nan.f32 	%p22, %f3, %f3;
	@%p22 bra 	$L__BB6_12;
	setp.neu.f64 	%p23, %fd4, 0d7FF0000000000000;
	@%p23 bra 	$L__BB6_13;
	setp.ne.s32 	%p25, %r6, 1071644672;
	selp.b32 	%r106, %r7, %r5, %p25;
	selp.b32 	%r107, %r106, %r5, %p3;
	selp.b32 	%r108, %r107, %r5, %p19;
	mov.b32 	%r109, 0;
	mov.b64 	%fd95, {%r109, %r108};
	bra.uni 	$L__BB6_13;
$L__BB6_12:
	add.rn.f64 	%fd95, %fd3, %fd1;
$L__BB6_13:
	setp.eq.s32 	%p26, %r61, 0;
	setp.ne.s32 	%p27, %r10, 1071644672;
	setp.lt.s32 	%p28, %r8, 0;
	setp.eq.s64 	%p29, %rd34, -9223372036854775808;
	setp.eq.s32 	%p30, %r60, 0;
	setp.eq.f32 	%p31, %f3, 0f3F800000;
	selp.f64 	%fd30, 0d3FF0000000000000, %fd95, %p31;
	selp.f64 	%fd31, 0d3FF0000000000000, %fd30, %p30;
	cvt.f64.f32 	%fd32, %f4;
	{
	.reg .b32 %temp; 
	mov.b64 	{%temp, %r112}, %fd32;
	}
	{ // callseq 36, 0
	.param .b64 param0;
	st.param.f64 	[param0], %fd32;
	.param .b64 param1;
	st.param.f64 	[param1], %fd2;
	.param .b64 retval0;
	call.uni (retval0), 
	__internal_accurate_pow, 
	(
	param0, 
	param1
	);
	ld.param.f64 	%fd33, [retval0];
	} // callseq 36
	setp.lt.s32 	%p32, %r112, 0;
	neg.f64 	%fd35, %fd33;
	selp.f64 	%fd36, %fd35, %fd33, %p29;
	selp.f64 	%fd37, %fd36, %fd33, %p32;
	setp.eq.f32 	%p33, %f4, 0f00000000;
	selp.b32 	%r113, %r112, 0, %p2;
	or.b32  	%r114, %r113, 2146435072;
	selp.b32 	%r115, %r114, %r113, %p28;
	mov.b32 	%r225, 0;
	mov.b64 	%fd38, {%r225, %r115};
	selp.f64 	%fd39, %fd38, %fd37, %p33;
	selp.u32 	%r116, -1, 0, %p2;
	selp.u32 	%r117, -1, 0, %p29;
	selp.b32 	%r118, %r116, %r117, %p33;
	and.b32  	%r120, %r118, 1;
	setp.eq.b32 	%p34, %r120, 1;
	add.f64 	%fd40, %fd2, %fd32;
	{
	.reg .b32 %temp; 
	mov.b64 	{%temp, %r121}, %fd40;
	}
	and.b32  	%r122, %r121, 2146435072;
	setp.eq.s32 	%p35, %r122, 2146435072;
	setp.eq.f32 	%p36, %f4, 0f7F800000;
	selp.b32 	%r123, %r11, %r9, %p27;
	selp.b32 	%r124, %r123, %r9, %p34;
	selp.b32 	%r125, %r124, %r9, %p32;
	mov.b64 	%fd41, {%r225, %r125};
	selp.f64 	%fd42, %fd41, %fd39, %p35;
	selp.f64 	%fd43, %fd42, %fd39, %p36;
	setp.eq.f32 	%p37, %f4, 0f3F800000;
	selp.f64 	%fd44, 0d3FF0000000000000, %fd43, %p37;
	selp.f64 	%fd45, 0d3FF0000000000000, %fd44, %p26;
	mul.f64 	%fd46, %fd31, %fd45;
	cvt.rn.f32.f64 	%f27, %fd46;
	st.f32 	[%rd78+-4], %f27;
	add.f32 	%f99, %f99, %f27;
$L__BB6_14:
	mov.b32 	%r126, 0;
	st.u32 	[%rd78], %r126;
	ld.global.u32 	%r33, [%rd18];
	setp.lt.s32 	%p38, %r33, 1;
	@%p38 bra 	$L__BB6_22;
	ld.global.u32 	%r127, [%rd77];
	setp.ne.s32 	%p39, %r127, 0;
	@%p39 bra 	$L__BB6_22;
	setp.lt.s32 	%p40, %r4, 0;
	setp.eq.s64 	%p41, %rd32, -9223372036854775808;
	ld.global.f32 	%f7, [%rd17];
	cvt.rn.f32.u32 	%f28, %r33;
	div.rn.f32 	%f8, %f28, 0f41200000;
	cvt.f64.f32 	%fd9, %f7;
	{
	.reg .b32 %temp; 
	mov.b64 	{%temp, %r34}, %fd9;
	}
	abs.f64 	%fd10, %fd9;
	{ // callseq 37, 0
	.param .b64 param0;
	st.param.f64 	[param0], %fd10;
	.param .b64 param1;
	st.param.f64 	[param1], %fd1;
	.param .b64 retval0;
	call.uni (retval0), 
	__internal_accurate_pow, 
	(
	param0, 
	param1
	);
	ld.param.f64 	%fd47, [retval0];
	} // callseq 37
	setp.lt.s32 	%p42, %r34, 0;
	neg.f64 	%fd49, %fd47;
	selp.f64 	%fd50, %fd49, %fd47, %p41;
	selp.f64 	%fd51, %fd50, %fd47, %p42;
	setp.eq.f32 	%p43, %f7, 0f00000000;
	selp.b32 	%r128, %r34, 0, %p1;
	or.b32  	%r129, %r128, 2146435072;
	selp.b32 	%r130, %r129, %r128, %p40;
	mov.b32 	%r131, 0;
	mov.b64 	%fd52, {%r131, %r130};
	selp.f64 	%fd96, %fd52, %fd51, %p43;
	selp.u32 	%r132, -1, 0, %p1;
	selp.u32 	%r133, -1, 0, %p41;
	selp.b32 	%r134, %r132, %r133, %p43;
	and.b32  	%r135, %r134, 1;
	setp.eq.b32 	%p4, %r135, 1;
	add.f64 	%fd53, %fd1, %fd9;
	{
	.reg .b32 %temp; 
	mov.b64 	{%temp, %r136}, %fd53;
	}
	and.b32  	%r137, %r136, 2146435072;
	setp.ne.s32 	%p44, %r137, 2146435072;
	@%p44 bra 	$L__BB6_21;
	setp.nan.f32 	%p45, %f7, %f7;
	@%p45 bra 	$L__BB6_20;
	setp.neu.f64 	%p46, %fd10, 0d7FF0000000000000;
	@%p46 bra 	$L__BB6_21;
	setp.ne.s32 	%p48, %r6, 1071644672;
	selp.b32 	%r139, %r7, %r5, %p48;
	selp.b32 	%r140, %r139, %r5, %p4;
	selp.b32 	%r141, %r140, %r5, %p42;
	mov.b32 	%r142, 0;
	mov.b64 	%fd96, {%r142, %r141};
	bra.uni 	$L__BB6_21;
$L__BB6_20:
	add.rn.f64 	%fd96, %fd9, %fd1;
$L__BB6_21:
	setp.eq.s32 	%p49, %r61, 0;
	setp.ne.s32 	%p50, %r10, 1071644672;
	setp.lt.s32 	%p51, %r8, 0;
	setp.eq.s64 	%p52, %rd34, -9223372036854775808;
	setp.eq.s32 	%p53, %r60, 0;
	setp.eq.f32 	%p54, %f7, 0f3F800000;
	selp.f64 	%fd54, 0d3FF0000000000000, %fd96, %p54;
	selp.f64 	%fd55, 0d3FF0000000000000, %fd54, %p53;
	cvt.f64.f32 	%fd56, %f8;
	{
	.reg .b32 %temp; 
	mov.b64 	{%temp, %r145}, %fd56;
	}
	{ // callseq 38, 0
	.param .b64 param0;
	st.param.f64 	[param0], %fd56;
	.param .b64 param1;
	st.param.f64 	[param1], %fd2;
	.param .b64 retval0;
	call.uni (retval0), 
	__internal_accurate_pow, 
	(
	param0, 
	param1
	);
	ld.param.f64 	%fd57, [retval0];
	} // callseq 38
	setp.lt.s32 	%p55, %r145, 0;
	neg.f64 	%fd59, %fd57;
	selp.f64 	%fd60, %fd59, %fd57, %p52;
	selp.f64 	%fd61, %fd60, %fd57, %p55;
	setp.eq.f32 	%p56, %f8, 0f00000000;
	selp.b32 	%r146, %r145, 0, %p2;
	or.b32  	%r147, %r146, 2146435072;
	selp.b32 	%r148, %r147, %r146, %p51;
	mov.b32 	%r225, 0;
	mov.b64 	%fd62, {%r225, %r148};
	selp.f64 	%fd63, %fd62, %fd61, %p56;
	selp.u32 	%r149, -1, 0, %p2;
	selp.u32 	%r150, -1, 0, %p52;
	selp.b32 	%r151, %r149, %r150, %p56;
	and.b32  	%r153, %r151, 1;
	setp.eq.b32 	%p57, %r153, 1;
	add.f64 	%fd64, %fd2, %fd56;
	{
	.reg .b32 %temp; 
	mov.b64 	{%temp, %r154}, %fd64;
	}
	and.b32  	%r155, %r154, 2146435072;
	setp.eq.s32 	%p58, %r155, 2146435072;
	setp.eq.f32 	%p59, %f8, 0f7F800000;
	selp.b32 	%r156, %r11, %r9, %p50;
	selp.b32 	%r157, %r156, %r9, %p57;
	selp.b32 	%r158, %r157, %r9, %p55;
	mov.b64 	%fd65, {%r225, %r158};
	selp.f64 	%fd66, %fd65, %fd63, %p58;
	selp.f64 	%fd67, %fd66, %fd63, %p59;
	setp.eq.f32 	%p60, %f8, 0f3F800000;
	selp.f64 	%fd68, 0d3FF0000000000000, %fd67, %p60;
	selp.f64 	%fd69, 0d3FF0000000000000, %fd68, %p49;
	mul.f64 	%fd70, %fd55, %fd69;
	cvt.rn.f32.f64 	%f29, %fd70;
	st.f32 	[%rd78], %f29;
	add.f32 	%f99, %f99, %f29;
$L__BB6_22:
	add.s32 	%r222, %r222, 2;
	add.s64 	%rd78, %rd78, 8;
	add.s32 	%r221, %r221, 2;
	add.s64 	%rd77, %rd77, 8;
	setp.ne.s32 	%p61, %r222, 0;
	mov.u32 	%r227, %r16;
	@%p61 bra 	$L__BB6_6;
$L__BB6_23:
	setp.eq.s32 	%p62, %r15, 0;
	@%p62 bra 	$L__BB6_32;
	mul.wide.u32 	%rd47, %r227, 4;
	add.s64 	%rd21, %rd39, %rd47;
	mov.b32 	%r159, 0;
	st.u32 	[%rd21], %r159;
	add.s32 	%r41, %r227, %r26;
	mul.wide.s32 	%rd48, %r41, 4;
	add.s64 	%rd49, %rd2, %rd48;
	ld.global.u32 	%r42, [%rd49];
	setp.lt.s32 	%p63, %r42, 1;
	@%p63 bra 	$L__BB6_32;
	mul.wide.u32 	%rd50, %r227, 4;
	add.s64 	%rd51, %rd9, %rd50;
	ld.global.u32 	%r160, [%rd51];
	setp.ne.s32 	%p64, %r160, 0;
	@%p64 bra 	$L__BB6_32;
	setp.lt.s32 	%p65, %r4, 0;
	setp.eq.s64 	%p66, %rd32, -9223372036854775808;
	mul.wide.s32 	%rd52, %r41, 4;
	add.s64 	%rd53, %rd1, %rd52;
	ld.global.f32 	%f13, [%rd53];
	cvt.rn.f32.u32 	%f30, %r42;
	div.rn.f32 	%f14, %f30, 0f41200000;
	cvt.f64.f32 	%fd15, %f13;
	{
	.reg .b32 %temp; 
	mov.b64 	{%temp, %r43}, %fd15;
	}
	abs.f64 	%fd16, %fd15;
	{ // callseq 39, 0
	.param .b64 param0;
	st.param.f64 	[param0], %fd16;
	.param .b64 param1;
	st.param.f64 	[param1], %fd1;
	.param .b64 retval0;
	call.uni (retval0), 
	__internal_accurate_pow, 
	(
	param0, 
	param1
	);
	ld.param.f64 	%fd71, [retval0];
	} // callseq 39
	setp.lt.s32 	%p67, %r43, 0;
	neg.f64 	%fd73, %fd71;
	selp.f64 	%fd74, %fd73, %fd71, %p66;
	selp.f64 	%fd75, %fd74, %fd71, %p67;
	setp.eq.f32 	%p68, %f13, 0f00000000;
	selp.b32 	%r161, %r43, 0, %p1;
	or.b32  	%r162, %r161, 2146435072;
	selp.b32 	%r163, %r162, %r161, %p65;
	mov.b32 	%r164, 0;
	mov.b64 	%fd76, {%r164, %r163};
	selp.f64 	%fd97, %fd76, %fd75, %p68;
	selp.u32 	%r165, -1, 0, %p1;
	selp.u32 	%r166, -1, 0, %p66;
	selp.b32 	%r167, %r165, %r166, %p68;
	and.b32  	%r168, %r167, 1;
	setp.eq.b32 	%p5, %r168, 1;
	add.f64 	%fd77, %fd1, %fd15;
	{
	.reg .b32 %temp; 
	mov.b64 	{%temp, %r169}, %fd77;
	}
	and.b32  	%r170, %r169, 2146435072;
	setp.ne.s32 	%p69, %r170, 2146435072;
	@%p69 bra 	$L__BB6_31;
	setp.nan.f32 	%p70, %f13, %f13;
	@%p70 bra 	$L__BB6_30;
	setp.neu.f64 	%p71, %fd16, 0d7FF0000000000000;
	@%p71 bra 	$L__BB6_31;
	setp.ne.s32 	%p73, %r6, 1071644672;
	selp.b32 	%r172, %r7, %r5, %p73;
	selp.b32 	%r173, %r172, %r5, %p5;
	selp.b32 	%r174, %r173, %r5, %p67;
	mov.b32 	%r175, 0;
	mov.b64 	%fd97, {%r175, %r174};
	bra.uni 	$L__BB6_31;
$L__BB6_30:
	add.rn.f64 	%fd97, %fd15, %fd1;
$L__BB6_31:
	setp.eq.s32 	%p74, %r61, 0;
	setp.ne.s32 	%p75, %r10, 1071644672;
	setp.lt.s32 	%p76, %r8, 0;
	setp.eq.s64 	%p77, %rd34, -9223372036854775808;
	setp.eq.s32 	%p78, %r60, 0;
	setp.eq.f32 	%p79, %f13, 0f3F800000;
	selp.f64 	%fd78, 0d3FF0000000000000, %fd97, %p79;
	selp.f64 	%fd79, 0d3FF0000000000000, %fd78, %p78;
	cvt.f64.f32 	%fd80, %f14;
	{
	.reg .b32 %temp; 
	mov.b64 	{%temp, %r178}, %fd80;
	}
	{ // callseq 40, 0
	.param .b64 param0;
	st.param.f64 	[param0], %fd80;
	.param .b64 param1;
	st.param.f64 	[param1], %fd2;
	.param .b64 retval0;
	call.uni (retval0), 
	__internal_accurate_pow, 
	(
	param0, 
	param1
	);
	ld.param.f64 	%fd81, [retval0];
	} // callseq 40
	setp.lt.s32 	%p80, %r178, 0;
	neg.f64 	%fd83, %fd81;
	selp.f64 	%fd84, %fd83, %fd81, %p77;
	selp.f64 	%fd85, %fd84, %fd81, %p80;
	setp.eq.f32 	%p81, %f14, 0f00000000;
	selp.b32 	%r179, %r178, 0, %p2;
	or.b32  	%r180, %r179, 2146435072;
	selp.b32 	%r181, %r180, %r179, %p76;
	mov.b32 	%r225, 0;
	mov.b64 	%fd86, {%r225, %r181};
	selp.f64 	%fd87, %fd86, %fd85, %p81;
	selp.u32 	%r182, -1, 0, %p2;
	selp.u32 	%r183, -1, 0, %p77;
	selp.b32 	%r184, %r182, %r183, %p81;
	and.b32  	%r186, %r184, 1;
	setp.eq.b32 	%p82, %r186, 1;
	add.f64 	%fd88, %fd2, %fd80;
	{
	.reg .b32 %temp; 
	mov.b64 	{%temp, %r187}, %fd88;
	}
	and.b32  	%r188, %r187, 2146435072;
	setp.eq.s32 	%p83, %r188, 2146435072;
	setp.eq.f32 	%p84, %f14, 0f7F800000;
	selp.b32 	%r189, %r11, %r9, %p75;
	selp.b32 	%r190, %r189, %r9, %p82;
	selp.b32 	%r191, %r190, %r9, %p80;
	mov.b64 	%fd89, {%r225, %r191};
	selp.f64 	%fd90, %fd89, %fd87, %p83;
	selp.f64 	%fd91, %fd90, %fd87, %p84;
	setp.eq.f32 	%p85, %f14, 0f3F800000;
	selp.f64 	%fd92, 0d3FF0000000000000, %fd91, %p85;
	selp.f64 	%fd93, 0d3FF0000000000000, %fd92, %p74;
	mul.f64 	%fd94, %fd79, %fd93;
	cvt.rn.f32.f64 	%f31, %fd94;
	st.f32 	[%rd21], %f31;
	add.f32 	%f99, %f99, %f31;
$L__BB6_32:
	setp.eq.s32 	%p86, %r225, 0;
	@%p86 bra 	$L__BB6_33;
	bra.uni 	$L__BB6_52;
$L__BB6_33:
	setp.lt.u32 	%p88, %r57, 16;
	mov.b32 	%r234, 0;
	@%p88 bra 	$L__BB6_42;
	mov.b32 	%r230, 0;
	bra.uni 	$L__BB6_41;
$L__BB6_35:
	ld.global.v2.u32 	{%r197, %r198}, [%rd4];
	shr.u32 	%r199, %r198, 2;
	xor.b32  	%r200, %r199, %r198;
	ld.global.v2.u32 	{%r201, %r202}, [%rd4+8];
	ld.global.v2.u32 	{%r203, %r204}, [%rd4+16];
	st.global.v2.u32 	[%rd4+8], {%r202, %r203};
	shl.b32 	%r205, %r204, 4;
	shl.b32 	%r206, %r200, 1;
	xor.b32  	%r207, %r206, %r205;
	xor.b32  	%r208, %r207, %r200;
	xor.b32  	%r209, %r208, %r204;
	st.global.v2.u32 	[%rd4+16], {%r204, %r209};
	add.s32 	%r210, %r197, 362437;
	st.global.v2.u32 	[%rd4], {%r210, %r201};
	add.s32 	%r211, %r209, %r210;
	cvt.rn.f32.u32 	%f95, %r211;
	fma.rn.f32 	%f17, %f95, 0f2F800000, 0f2F000000;
	mov.f32 	%f103, 0f00000000;
	mov.b32 	%r231, 0;
$L__BB6_36:
	mul.wide.u32 	%rd61, %r231, 4;
	add.s64 	%rd62, %rd39, %rd61;
	ld.f32 	%f96, [%rd62];
	add.f32 	%f103, %f103, %f96;
	setp.le.f32 	%p97, %f17, %f103;
	mov.u32 	%r219, %r231;
	@%p97 bra 	$L__BB6_38;
	add.s32 	%r231, %r231, 1;
	setp.ne.s32 	%p98, %r231, %r57;
	mov.u32 	%r219, %r12;
	@%p98 bra 	$L__BB6_36;
$L__BB6_38:
	setp.gt.s32 	%p99, %r219, -1;
	@%p99 bra 	$L__BB6_40;
	mov.u64 	%rd63, $str$2;
	cvta.global.u64 	%rd64, %rd63;
	mov.u64 	%rd65, $str$3;
	cvta.global.u64 	%rd66, %rd65;
	mov.u64 	%rd67, __unnamed_1;
	cvta.global.u64 	%rd68, %rd67;
	{ // callseq 42, 0
	.param .b64 param0;
	st.param.b64 	[param0], %rd64;
	.param .b64 param1;
	st.param.b64 	[param1], %rd66;
	.param .b32 param2;
	st.param.b32 	[param2], 181;
	.param .b64 param3;
	st.param.b64 	[param3], %rd68;
	.param .b64 param4;
	st.param.b64 	[param4], 1;
	call.uni 
	__assertfail, 
	(
	param0, 
	param1, 
	param2, 
	param3, 
	param4
	);
	} // callseq 42
$L__BB6_40:
	add.s32 	%r212, %r219, %r26;
	mul.wide.s32 	%rd69, %r212, 4;
	add.s64 	%rd70, %rd2, %rd69;
	ld.global.u32 	%r213, [%rd70];
	ld.global.u32 	%r214, [%rd12];
	add.s32 	%r215, %r214, %r213;
	st.global.u32 	[%rd12], %r215;
	mul.wide.u32 	%rd71, %r220, 4;
	add.s64 	%rd72, %rd10, %rd71;
	st.global.u32 	[%rd72+4], %r219;
	mul.wide.s32 	%rd73, %r219, 4;
	add.s64 	%rd74, %rd9, %rd73;
	mov.b32 	%r216, 1;
	st.global.u32 	[%rd74], %r216;
	add.s32 	%r220, %r220, 1;
	bra.uni 	$L__BB6_4;
$L__BB6_41:
	.pragma "nounroll";
	mul.wide.u32 	%rd54, %r230, 4;
	add.s64 	%rd55, %rd39, %rd54;
	ld.f32 	%f32, [%rd55];
	div.rn.f32 	%f33, %f32, %f99;
	st.f32 	[%rd55], %f33;
	ld.f32 	%f34, [%rd55+4];
	div.rn.f32 	%f35, %f34, %f99;
	st.f32 	[%rd55+4], %f35;
	ld.f32 	%f36, [%rd55+8];
	div.rn.f32 	%f37, %f36, %f99;
	st.f32 	[%rd55+8], %f37;
	ld.f32 	%f38, [%rd55+12];
	div.rn.f32 	%f39, %f38, %f99;
	st.f32 	[%rd55+12], %f39;
	ld.f32 	%f40, [%rd55+16];
	div.rn.f32 	%f41, %f40, %f99;
	st.f32 	[%rd55+16], %f41;
	ld.f32 	%f42, [%rd55+20];
	div.rn.f32 	%f43, %f42, %f99;
	st.f32 	[%rd55+20], %f43;
	ld.f32 	%f44, [%rd55+24];
	div.rn.f32 	%f45, %f44, %f99;
	st.f32 	[%rd55+24], %f45;
	ld.f32 	%f46, [%rd55+28];
	div.rn.f32 	%f47, %f46, %f99;
	st.f32 	[%rd55+28], %f47;
	ld.f32 	%f48, [%rd55+32];
	div.rn.f32 	%f49, %f48, %f99;
	st.f32 	[%rd55+32], %f49;
	ld.f32 	%f50, [%rd55+36];
	div.rn.f32 	%f51, %f50, %f99;
	st.f32 	[%rd55+36], %f51;
	ld.f32 	%f52, [%rd55+40];
	div.rn.f32 	%f53, %f52, %f99;
	st.f32 	[%rd55+40], %f53;
	ld.f32 	%f54, [%rd55+44];
	div.rn.f32 	%f55, %f54, %f99;
	st.f32 	[%rd55+44], %f55;
	ld.f32 	%f56, [%rd55+48];
	div.rn.f32 	%f57, %f56, %f99;
	st.f32 	[%rd55+48], %f57;
	ld.f32 	%f58, [%rd55+52];
	div.rn.f32 	%f59, %f58, %f99;
	st.f32 	[%rd55+52], %f59;
	ld.f32 	%f60, [%rd55+56];
	div.rn.f32 	%f61, %f60, %f99;
	st.f32 	[%rd55+56], %f61;
	ld.f32 	%f62, [%rd55+60];
	div.rn.f32 	%f63, %f62, %f99;
	st.f32 	[%rd55+60], %f63;
	add.s32 	%r230, %r230, 16;
	setp.eq.s32 	%p89, %r230, %r17;
	mov.u32 	%r234, %r17;
	@%p89 bra 	$L__BB6_42;
	bra.uni 	$L__BB6_41;
$L__BB6_42:
	setp.eq.s32 	%p90, %r13, 0;
	@%p90 bra 	$L__BB6_35;
	add.s32 	%r194, %r13, -1;
	setp.lt.u32 	%p91, %r194, 7;
	@%p91 bra 	$L__BB6_45;
	mul.wide.u32 	%rd56, %r234, 4;
	add.s64 	%rd57, %rd39, %rd56;
	ld.f32 	%f64, [%rd57];
	div.rn.f32 	%f65, %f64, %f99;
	st.f32 	[%rd57], %f65;
	ld.f32 	%f66, [%rd57+4];
	div.rn.f32 	%f67, %f66, %f99;
	st.f32 	[%rd57+4], %f67;
	ld.f32 	%f68, [%rd57+8];
	div.rn.f32 	%f69, %f68, %f99;
	st.f32 	[%rd57+8], %f69;
	ld.f32 	%f70, [%rd57+12];
	div.rn.f32 	%f71, %f70, %f99;
	st.f32 	[%rd57+12], %f71;
	ld.f32 	%f72, [%rd57+16];
	div.rn.f32 	%f73, %f72, %f99;
	st.f32 	[%rd57+16], %f73;
	ld.f32 	%f74, [%rd57+20];
	div.rn.f32 	%f75, %f74, %f99;
	st.f32 	[%rd57+20], %f75;
	ld.f32 	%f76, [%rd57+24];
	div.rn.f32 	%f77, %f76, %f99;
	st.f32 	[%rd57+24], %f77;
	ld.f32 	%f78, [%rd57+28];
	div.rn.f32 	%f79, %f78, %f99;
	st.f32 	[%rd57+28], %f79;
	add.s32 	%r234, %r234, 8;
$L__BB6_45:
	setp.eq.s32 	%p92, %r14, 0;
	@%p92 bra 	$L__BB6_35;
	add.s32 	%r195, %r14, -1;
	setp.lt.u32 	%p93, %r195, 3;
	@%p93 bra 	$L__BB6_48;
	mul.wide.u32 	%rd58, %r234, 4;
	add.s64 	%rd59, %rd39, %rd58;
	ld.f32 	%f80, [%rd59];
	div.rn.f32 	%f81, %f80, %f99;
	st.f32 	[%rd59], %f81;
	ld.f32 	%f82, [%rd59+4];
	div.rn.f32 	%f83, %f82, %f99;
	st.f32 	[%rd59+4], %f83;
	ld.f32 	%f84, [%rd59+8];
	div.rn.f32 	%f85, %f84, %f99;
	st.f32 	[%rd59+8], %f85;
	ld.f32 	%f86, [%rd59+12];
	div.rn.f32 	%f87, %f86, %f99;
	st.f32 	[%rd59+12], %f87;
	add.s32 	%r234, %r234, 4;
$L__BB6_48:
	setp.eq.s32 	%p94, %r18, 0;
	@%p94 bra 	$L__BB6_35;
	setp.eq.s32 	%p95, %r18, 1;
	mul.wide.u32 	%rd60, %r234, 4;
	add.s64 	%rd22, %rd39, %rd60;
	ld.f32 	%f88, [%rd22];
	div.rn.f32 	%f89, %f88, %f99;
	st.f32 	[%rd22], %f89;
	@%p95 bra 	$L__BB6_35;
	setp.eq.s32 	%p96, %r18, 2;
	ld.f32 	%f90, [%rd22+4];
	div.rn.f32 	%f91, %f90, %f99;
	st.f32 	[%rd22+4], %f91;
	@%p96 bra 	$L__BB6_35;
	ld.f32 	%f92, [%rd22+8];
	div.rn.f32 	%f93, %f92, %f99;
	st.f32 	[%rd22+8], %f93;
	bra.uni 	$L__BB6_35;
$L__BB6_52:
	{ // callseq 41, 0
	.param .b64 param0;
	st.param.b64 	[param0], %rd39;
	call.uni 
	free, 
	(
	param0
	);
	} // callseq 41
	add.s32 	%r218, %r218, %r20;
	setp.lt.s32 	%p87, %r218, %r58;
	@%p87 bra 	$L__BB6_2;
$L__BB6_53:
	ret;

}
.func  (.param .b64 func_retval0) __internal_accurate_pow(
	.param .b64 __internal_accurate_pow_param_0,
	.param .b64 __internal_accurate_pow_param_1
)
{
	.reg .pred 	%p<8>;
	.reg .b32 	%r<49>;
	.reg .b32 	%f<3>;
	.reg .b64 	%fd<109>;

	ld.param.f64 	%fd10, [__internal_accurate_pow_param_0];
	ld.param.f64 	%fd11, [__internal_accurate_pow_param_1];
	{
	.reg .b32 %temp; 
	mov.b64 	{%temp, %r46}, %fd10;
	}
	{
	.reg .b32 %temp; 
	mov.b64 	{%r45, %temp}, %fd10;
	}
	shr.u32 	%r47, %r46, 20;
	setp.gt.u32 	%p1, %r46, 1048575;
	@%p1 bra 	$L__BB7_2;
	mul.f64 	%fd12, %fd10, 0d4350000000000000;
	{
	.reg .b32 %temp; 
	mov.b64 	{%temp, %r46}, %fd12;
	}
	{
	.reg .b32 %temp; 
	mov.b64 	{%r45, %temp}, %fd12;
	}
	shr.u32 	%r16, %r46, 20;
	add.s32 	%r47, %r16, -54;
$L__BB7_2:
	add.s32 	%r48, %r47, -1023;
	and.b32  	%r17, %r46, -2146435073;
	or.b32  	%r18, %r17, 1072693248;
	mov.b64 	%fd107, {%r45, %r18};
	setp.lt.u32 	%p2, %r18, 1073127583;
	@%p2 bra 	$L__BB7_4;
	{
	.reg .b32 %temp; 
	mov.b64 	{%r19, %temp}, %fd107;
	}
	{
	.reg .b32 %temp; 
	mov.b64 	{%temp, %r20}, %fd107;
	}
	add.s32 	%r21, %r20, -1048576;
	mov.b64 	%fd107, {%r19, %r21};
	add.s32 	%r48, %r47, -1022;
$L__BB7_4:
	add.f64 	%fd13, %fd107, 0dBFF0000000000000;
	add.f64 	%fd14, %fd107, 0d3FF0000000000000;
	rcp.approx.ftz.f64 	%fd15, %fd14;
	neg.f64 	%fd16, %fd14;
	fma.rn.f64 	%fd17, %fd16, %fd15, 0d3FF0000000000000;
	fma.rn.f64 	%fd18, %fd17, %fd17, %fd17;
	fma.rn.f64 	%fd19, %fd18, %fd15, %fd15;
	mul.f64 	%fd20, %fd13, %fd19;
	fma.rn.f64 	%fd21, %fd13, %fd19, %fd20;
	mul.f64 	%fd22, %fd21, %fd21;
	fma.rn.f64 	%fd23, %fd22, 0d3EB0F5FF7D2CAFE2, 0d3ED0F5D241AD3B5A;
	fma.rn.f64 	%fd24, %fd23, %fd22, 0d3EF3B20A75488A3F;
	fma.rn.f64 	%fd25, %fd24, %fd22, 0d3F1745CDE4FAECD5;
	fma.rn.f64 	%fd26, %fd25, %fd22, 0d3F3C71C7258A578B;
	fma.rn.f64 	%fd27, %fd26, %fd22, 0d3F6249249242B910;
	fma.rn.f64 	%fd28, %fd27, %fd22, 0d3F89999999999DFB;
	sub.f64 	%fd29, %fd13, %fd21;
	add.f64 	%fd30, %fd29, %fd29;
	neg.f64 	%fd31, %fd21;
	fma.rn.f64 	%fd32, %fd31, %fd13, %fd30;
	mul.f64 	%fd33, %fd19, %fd32;
	fma.rn.f64 	%fd34, %fd22, %fd28, 0d3FB5555555555555;
	mov.f64 	%fd35, 0d3FB5555555555555;
	sub.f64 	%fd36, %fd35, %fd34;
	fma.rn.f64 	%fd37, %fd22, %fd28, %fd36;
	add.f64 	%fd38, %fd37, 0dBC46A4CB00B9E7B0;
	add.f64 	%fd39, %fd34, %fd38;
	sub.f64 	%fd40, %fd34, %fd39;
	add.f64 	%fd41, %fd38, %fd40;
	mul.rn.f64 	%fd42, %fd21, %fd21;
	neg.f64 	%fd43, %fd42;
	fma.rn.f64 	%fd44, %fd21, %fd21, %fd43;
	{
	.reg .b32 %temp; 
	mov.b64 	{%r22, %temp}, %fd33;
	}
	{
	.reg .b32 %temp; 
	mov.b64 	{%temp, %r23}, %fd33;
	}
	add.s32 	%r24, %r23, 1048576;
	mov.b64 	%fd45, {%r22, %r24};
	fma.rn.f64 	%fd46, %fd21, %fd45, %fd44;
	mul.rn.f64 	%fd47, %fd42, %fd21;
	neg.f64 	%fd48, %fd47;
	fma.rn.f64 	%fd49, %fd42, %fd21, %fd48;
	fma.rn.f64 	%fd50, %fd42, %fd33, %fd49;
	fma.rn.f64 	%fd51, %fd46, %fd21, %fd50;
	mul.rn.f64 	%fd52, %fd39, %fd47;
	neg.f64 	%fd53, %fd52;
	fma.rn.f64 	%fd54, %fd39, %fd47, %fd53;
	fma.rn.f64 	%fd55, %fd39, %fd51, %fd54;
	fma.rn.f64 	%fd56, %fd41, %fd47, %fd55;
	add.f64 	%fd57, %fd52, %fd56;
	sub.f64 	%fd58, %fd52, %fd57;
	add.f64 	%fd59, %fd56, %fd58;
	add.f64 	%fd60, %fd21, %fd57;
	sub.f64 	%fd61, %fd21, %fd60;
	add.f64 	%fd62, %fd57, %fd61;
	add.f64 	%fd63, %fd59, %fd62;
	add.f64 	%fd64, %fd33, %fd63;
	add.f64 	%fd65, %fd60, %fd64;
	sub.f64 	%fd66, %fd60, %fd65;
	add.f64 	%fd67, %fd64, %fd66;
	xor.b32  	%r25, %r48, -2147483648;
	mov.b32 	%r26, 1127219200;
	mov.b64 	%fd68, {%r25, %r26};
	mov.b32 	%r27, -2147483648;
	mov.b64 	%fd69, {%r27, %r26};
	sub.f64 	%fd70, %fd68, %fd69;
	fma.rn.f64 	%fd71, %fd70, 0d3FE62E42FEFA39EF, %fd65;
	fma.rn.f64 	%fd72, %fd70, 0dBFE62E42FEFA39EF, %fd71;
	sub.f64 	%fd73, %fd72, %fd65;
	sub.f64 	%fd74, %fd67, %fd73;
	fma.rn.f64 	%fd75, %fd70, 0d3C7ABC9E3B39803F, %fd74;
	add.f64 	%fd76, %fd71, %fd75;
	sub.f64 	%fd77, %fd71, %fd76;
	add.f64 	%fd78, %fd75, %fd77;
	{
	.reg .b32 %temp; 
	mov.b64 	{%temp, %r28}, %fd11;
	}
	{
	.reg .b32 %temp; 
	mov.b64 	{%r29, %temp}, %fd11;
	}
	shl.b32 	%r30, %r28, 1;
	setp.gt.u32 	%p3, %r30, -33554433;
	and.b32  	%r31, %r28, -15728641;
	selp.b32 	%r32, %r31, %r28, %p3;
	mov.b64 	%fd79, {%r29, %r32};
	mul.rn.f64 	%fd80, %fd76, %fd79;
	neg.f64 	%fd81, %fd80;
	fma.rn.f64 	%fd82, %fd76, %fd79, %fd81;
	fma.rn.f64 	%fd83, %fd78, %fd79, %fd82;
	add.f64 	%fd4, %fd80, %fd83;
	sub.f64 	%fd84, %fd80, %fd4;
	add.f64 	%fd5, %fd83, %fd84;
	fma.rn.f64 	%fd85, %fd4, 0d3FF71547652B82FE, 0d4338000000000000;
	{
	.reg .b32 %temp; 
	mov.b64 	{%r13, %temp}, %fd85;
	}
	mov.f64 	%fd86, 0dC338000000000000;
	add.rn.f64 	%fd87, %fd85, %fd86;
	fma.rn.f64 	%fd88, %fd87, 0dBFE62E42FEFA39EF, %fd4;
	fma.rn.f64 	%fd89, %fd87, 0dBC7ABC9E3B39803F, %fd88;
	fma.rn.f64 	%fd90, %fd89, 0d3E5ADE1569CE2BDF, 0d3E928AF3FCA213EA;
	fma.rn.f64 	%fd91, %fd90, %fd89, 0d3EC71DEE62401315;
	fma.rn.f64 	%fd92, %fd91, %fd89, 0d3EFA01997C89EB71;
	fma.rn.f64 	%fd93, %fd92, %fd89, 0d3F2A01A014761F65;
	fma.rn.f64 	%fd94, %fd93, %fd89, 0d3F56C16C1852B7AF;
	fma.rn.f64 	%fd95, %fd94, %fd89, 0d3F81111111122322;
	fma.rn.f64 	%fd96, %fd95, %fd89, 0d3FA55555555502A1;
	fma.rn.f64 	%fd97, %fd96, %fd89, 0d3FC5555555555511;
	fma.rn.f64 	%fd98, %fd97, %fd89, 0d3FE000000000000B;
	fma.rn.f64 	%fd99, %fd98, %fd89, 0d3FF0000000000000;
	fma.rn.f64 	%fd100, %fd99, %fd89, 0d3FF0000000000000;
	{
	.reg .b32 %temp; 
	mov.b64 	{%r14, %temp}, %fd100;
	}
	{
	.reg .b32 %temp; 
	mov.b64 	{%temp, %r15}, %fd100;
	}
	shl.b32 	%r33, %r13, 20;
	add.s32 	%r34, %r33, %r15;
	mov.b64 	%fd108, {%r14, %r34};
	{
	.reg .b32 %temp; 
	mov.b64 	{%temp, %r35}, %fd4;
	}
	mov.b32 	%f2, %r35;
	abs.f32 	%f1, %f2;
	setp.lt.f32 	%p4, %f1, 0f4086232B;
	@%p4 bra 	$L__BB7_7;
	setp.lt.f64 	%p5, %fd4, 0d0000000000000000;
	add.f64 	%fd101, %fd4, 0d7FF0000000000000;
	selp.f64 	%fd108, 0d0000000000000000, %fd101, %p5;
	setp.geu.f32 	%p6, %f1, 0f40874800;
	@%p6 bra 	$L__BB7_7;
	shr.u32 	%r36, %r13, 31;
	add.s32 	%r37, %r13, %r36;
	shr.s32 	%r38, %r37, 1;
	shl.b32 	%r39, %r38, 20;
	add.s32 	%r40, %r15, %r39;
	mov.b64 	%fd102, {%r14, %r40};
	sub.s32 	%r41, %r13, %r38;
	shl.b32 	%r42, %r41, 20;
	add.s32 	%r43, %r42, 1072693248;
	mov.b32 	%r44, 0;
	mov.b64 	%fd103, {%r44, %r43};
	mul.f64 	%fd108, %fd103, %fd102;
$L__BB7_7:
	abs.f64 	%fd104, %fd108;
	setp.eq.f64 	%p7, %fd104, 0d7FF0000000000000;
	fma.rn.f64 	%fd105, %fd108, %fd5, %fd108;
	selp.f64 	%fd106, %fd108, %fd105, %p7;
	st.param.f64 	[func_retval0], %fd106;
	ret;

}


// ===== COMPILED SASS (sm_100) =====

	.target	sm_100

	.elftype	@"ET_EXEC"


//--------------------- .note.nv.tkinfo           --------------------------
	.section	.note.nv.tkinfo,"",@"SHT_NOTE"
	.sectionflags	@"SHF_NOTE_NV_TKINFO"
	.tkinfo
        /*0018*/ 	.word	0x00000002
        /*0030*/ 	.string	""
        /*0030*/ 	.string	"ptxas"
        /*0030*/ 	.string	"Cuda compilation tools, release 13.0, V13.0.88"
        /*0030*/ 	.string	"Build cuda_13.0.r13.0/compiler.36424714_0"
        /*0030*/ 	.string	"-arch sm_100 -m 64 "



//--------------------- .note.nv.cuinfo           --------------------------
	.section	.note.nv.cuinfo,"",@"SHT_NOTE"
	.sectionflags	@"SHF_NOTE_NV_CUINFO"
        /*0018*/ 	.short	0x0002
        /*001a*/ 	.short	0x0064
        /*001c*/ 	.short	0x0082
	.zero		2


//--------------------- .nv.info                  --------------------------
	.section	.nv.info,"",@"SHT_CUDA_INFO"
	.align	4


	//----- nvinfo : EIATTR_REGCOUNT
	.align		4
        /*0000*/ 	.byte	0x04, 0x2f
        /*0002*/ 	.short	(.L_15 - .L_14)
	.align		4
.L_14:
        /*0004*/ 	.word	index@(_Z9rand_initjP17curandStateXORWOW)
        /*0008*/ 	.word	0x00000020


	//----- nvinfo : EIATTR_FRAME_SIZE
	.align		4
.L_15:
        /*000c*/ 	.byte	0x04, 0x11
        /*000e*/ 	.short	(.L_17 - .L_16)
	.align		4
.L_16:
        /*0010*/ 	.word	index@(_Z9rand_initjP17curandStateXORWOW)
        /*0014*/ 	.word	0x00000000


	//----- nvinfo : EIATTR_REGCOUNT
	.align		4
.L_17:
        /*0018*/ 	.byte	0x04, 0x2f
        /*001a*/ 	.short	(.L_19 - .L_18)
	.align		4
.L_18:
        /*001c*/ 	.word	index@(_Z11reset_floatPflf)
        /*0020*/ 	.word	0x0000000c


	//----- nvinfo : EIATTR_FRAME_SIZE
	.align		4
.L_19:
        /*0024*/ 	.byte	0x04, 0x11
        /*0026*/ 	.short	(.L_21 - .L_20)
	.align		4
.L_20:
        /*0028*/ 	.word	index@(_Z11reset_floatPflf)
        /*002c*/ 	.word	0x00000000


	//----- nvinfo : EIATTR_REGCOUNT
	.align		4
.L_21:
        /*0030*/ 	.byte	0x04, 0x2f
        /*0032*/ 	.short	(.L_23 - .L_22)
	.align		4
.L_22:
        /*0034*/ 	.word	index@(_Z9reset_intPiii)
        /*0038*/ 	.word	0x00000012


	//----- nvinfo : EIATTR_FRAME_SIZE
	.align		4
.L_23:
        /*003c*/ 	.byte	0x04, 0x11
        /*003e*/ 	.short	(.L_25 - .L_24)
	.align		4
.L_24:
        /*0040*/ 	.word	index@(_Z9reset_intPiii)
        /*0044*/ 	.word	0x00000000


	//----- nvinfo : EIATTR_REGCOUNT
	.align		4
.L_25:
        /*0048*/ 	.byte	0x04, 0x2f
        /*004a*/ 	.short	(.L_27 - .L_26)
	.align		4
.L_26:
        /*004c*/ 	.word	index@(_Z9evaporatePffi)
        /*0050*/ 	.word	0x00000016


	//----- nvinfo : EIATTR_FRAME_SIZE
	.align		4
.L_27:
        /*0054*/ 	.byte	0x04, 0x11
        /*0056*/ 	.short	(.L_29 - .L_28)
	.align		4
.L_28:
        /*0058*/ 	.word	index@(_Z9evaporatePffi)
        /*005c*/ 	.word	0x00000000


	//----- nvinfo : EIATTR_REGCOUNT
	.align		4
.L_29:
        /*0060*/ 	.byte	0x04, 0x2f
        /*0062*/ 	.short	(.L_31 - .L_30)
	.align		4
.L_30:
        /*0064*/ 	.word	index@(_Z8printmatPfi)
        /*0068*/ 	.word	0x00000022


	//----- nvinfo : EIATTR_FRAME_SIZE
	.align		4
.L_31:
        /*006c*/ 	.byte	0x04, 0x11
        /*006e*/ 	.short	(.L_33 - .L_32)
	.align		4
.L_32:
        /*0070*/ 	.word	index@(_Z8printmatPfi)
        /*0074*/ 	.word	0x00000008


	//----- nvinfo : EIATTR_REGCOUNT
	.align		4
.L_33:
        /*0078*/ 	.byte	0x04, 0x2f
        /*007a*/ 	.short	(.L_35 - .L_34)
	.align		4
.L_34:
        /*007c*/ 	.word	index@(_Z12update_trailPfiiiPiS0_)
        /*0080*/ 	.word	0x00000012


	//----- nvinfo : EIATTR_FRAME_SIZE
	.align		4
.L_35:
        /*0084*/ 	.byte	0x04, 0x11
        /*0086*/ 	.short	(.L_37 - .L_36)
	.align		4
.L_36:
        /*0088*/ 	.word	index@(_Z12update_trailPfiiiPiS0_)
        /*008c*/ 	.word	0x00000000


	//----- nvinfo : EIATTR_REGCOUNT
	.align		4
.L_37:
        /*0090*/ 	.byte	0x04, 0x2f
        /*0092*/ 	.short	(.L_39 - .L_38)
	.align		4
.L_38:
        /*0094*/ 	.word	index@(_Z3antP17curandStateXORWOWPfPiiiiS2_S2_S2_ii)
        /*0098*/ 	.word	0x00000039


	//----- nvinfo : EIATTR_FRAME_SIZE
	.align		4
.L_39:
        /*009c*/ 	.byte	0x04, 0x11
        /*009e*/ 	.short	(.L_41 - .L_40)
	.align		4
.L_40:
        /*00a0*/ 	.word	index@($_Z3antP17curandStateXORWOWPfPiiiiS2_S2_S2_ii$__internal_accurate_pow)
        /*00a4*/ 	.word	0x00000000


	//----- nvinfo : EIATTR_FRAME_SIZE
	.align		4
.L_41:
        /*00a8*/ 	.byte	0x04, 0x11
        /*00aa*/ 	.short	(.L_43 - .L_42)
	.align		4
.L_42:
        /*00ac*/ 	.word	index@($__internal_0_$__cuda_sm3x_div_rn_noftz_f32_slowpath)
        /*00b0*/ 	.word	0x00000000


	//----- nvinfo : EIATTR_FRAME_SIZE
	.align		4
.L_43:
        /*00b4*/ 	.byte	0x04, 0x11
        /*00b6*/ 	.short	(.L_45 - .L_44)
	.align		4
.L_44:
        /*00b8*/ 	.word	index@(_Z3antP17curandStateXORWOWPfPiiiiS2_S2_S2_ii)
        /*00bc*/ 	.word	0x00000000


	//----- nvinfo : EIATTR_MIN_STACK_SIZE
	.align		4
.L_45:
        /*00c0*/ 	.byte	0x04, 0x12
        /*00c2*/ 	.short	(.L_47 - .L_46)
	.align		4
.L_46:
        /*00c4*/ 	.word	index@(_Z3antP17curandStateXORWOWPfPiiiiS2_S2_S2_ii)
        /*00c8*/ 	.word	0x00000000


	//----- nvinfo : EIATTR_MIN_STACK_SIZE
	.align		4
.L_47:
        /*00cc*/ 	.byte	0x04, 0x12
        /*00ce*/ 	.short	(.L_49 - .L_48)
	.align		4
.L_48:
        /*00d0*/ 	.word	index@(_Z12update_trailPfiiiPiS0_)
        /*00d4*/ 	.word	0x00000000


	//----- nvinfo : EIATTR_MIN_STACK_SIZE
	.align		4
.L_49:
        /*00d8*/ 	.byte	0x04, 0x12
        /*00da*/ 	.short	(.L_51 - .L_50)
	.align		4
.L_50:
        /*00dc*/ 	.word	index@(_Z8printmatPfi)
        /*00e0*/ 	.word	0x00000008


	//----- nvinfo : EIATTR_MIN_STACK_SIZE
	.align		4
.L_51:
        /*00e4*/ 	.byte	0x04, 0x12
        /*00e6*/ 	.short	(.L_53 - .L_52)
	.align		4
.L_52:
        /*00e8*/ 	.word	index@(_Z9evaporatePffi)
        /*00ec*/ 	.word	0x00000000


	//----- nvinfo : EIATTR_MIN_STACK_SIZE
	.align		4
.L_53:
        /*00f0*/ 	.byte	0x04, 0x12
        /*00f2*/ 	.short	(.L_55 - .L_54)
	.align		4
.L_54:
        /*00f4*/ 	.word	index@(_Z9reset_intPiii)
        /*00f8*/ 	.word	0x00000000


	//----- nvinfo : EIATTR_MIN_STACK_SIZE
	.align		4
.L_55:
        /*00fc*/ 	.byte	0x04, 0x12
        /*00fe*/ 	.short	(.L_57 - .L_56)
	.align		4
.L_56:
        /*0100*/ 	.word	index@(_Z11reset_floatPflf)
        /*0104*/ 	.word	0x00000000


	//----- nvinfo : EIATTR_MIN_STACK_SIZE
	.align		4
.L_57:
        /*0108*/ 	.byte	0x04, 0x12
        /*010a*/ 	.short	(.L_59 - .L_58)
	.align		4
.L_58:
        /*010c*/ 	.word	index@(_Z9rand_initjP17curandStateXORWOW)
        /*0110*/ 	.word	0x00000000
.L_59:


//--------------------- .nv.compat                --------------------------
	.section	.nv.compat,"",@"SHT_CUDA_COMPAT_INFO"
	.align	4
        /*0000*/ 	.byte	0x02, 0x09, 0x00, 0x00, 0x02, 0x02, 0x01, 0x00, 0x02, 0x05, 0x05, 0x00, 0x03, 0x07, 0x01, 0x01
        /*0010*/ 	.byte	0x02, 0x03, 0x00, 0x00, 0x02, 0x06, 0x01, 0x00, 0x04, 0x0b, 0x08, 0x00, 0x01, 0x00, 0x00, 0x00
        /*0020*/ 	.byte	0x00, 0x00, 0x00, 0x00


//--------------------- .nv.info._Z3antP17curandStateXORWOWPfPiiiiS2_S2_S2_ii --------------------------
	.section	.nv.info._Z3antP17curandStateXORWOWPfPiiiiS2_S2_S2_ii,"",@"SHT_CUDA_INFO"
	.sectionflags	@""
	.align	4


	//----- nvinfo : EIATTR_CUDA_API_VERSION
	.align		4
        /*0000*/ 	.byte	0x04, 0x37
        /*0002*/ 	.short	(.L_61 - .L_60)
.L_60:
        /*0004*/ 	.word	0x00000082


	//----- nvinfo : EIATTR_KPARAM_INFO
	.align		4
.L_61:
        /*0008*/ 	.byte	0x04, 0x17
        /*000a*/ 	.short	(.L_63 - .L_62)
.L_62:
        /*000c*/ 	.word	0x00000000
        /*0010*/ 	.short	0x000a
        /*0012*/ 	.short	0x0044
        /*0014*/ 	.byte	0x00, 0xf0, 0x11, 0x00


	//----- nvinfo : EIATTR_KPARAM_INFO
	.align		4
.L_63:
        /*0018*/ 	.byte	0x04, 0x17
        /*001a*/ 	.short	(.L_65 - .L_64)
.L_64:
        /*001c*/ 	.word	0x00000000
        /*0020*/ 	.short	0x0009
        /*0022*/ 	.short	0x0040
        /*0024*/ 	.byte	0x00, 0xf0, 0x11, 0x00


	//----- nvinfo : EIATTR_KPARAM_INFO
	.align		4
.L_65:
        /*0028*/ 	.byte	0x04, 0x17
        /*002a*/ 	.short	(.L_67 - .L_66)
.L_66:
        /*002c*/ 	.word	0x00000000
        /*0030*/ 	.short	0x0008
        /*0032*/ 	.short	0x0038
        /*0034*/ 	.byte	0x00, 0xf5, 0x21, 0x00


	//----- nvinfo : EIATTR_KPARAM_INFO
	.align		4
.L_67:
        /*0038*/ 	.byte	0x04, 0x17
        /*003a*/ 	.short	(.L_69 - .L_68)
.L_68:
        /*003c*/ 	.word	0x00000000
        /*0040*/ 	.short	0x0007
        /*0042*/ 	.short	0x0030
        /*0044*/ 	.byte	0x00, 0xf5, 0x21, 0x00


	//----- nvinfo : EIATTR_KPARAM_INFO
	.align		4
.L_69:
        /*0048*/ 	.byte	0x04, 0x17
        /*004a*/ 	.short	(.L_71 - .L_70)
.L_70:
        /*004c*/ 	.word	0x00000000
        /*0050*/ 	.short	0x0006
        /*0052*/ 	.short	0x0028
        /*0054*/ 	.byte	0x00, 0xf5, 0x21, 0x00


	//----- nvinfo : EIATTR_KPARAM_INFO
	.align		4
.L_71:
        /*0058*/ 	.byte	0x04, 0x17
        /*005a*/ 	.short	(.L_73 - .L_72)
.L_72:
        /*005c*/ 	.word	0x00000000
        /*0060*/ 	.short	0x0005
        /*0062*/ 	.short	0x0020
        /*0064*/ 	.byte	0x00, 0xf0, 0x11, 0x00


	//----- nvinfo : EIATTR_KPARAM_INFO
	.align		4
.L_73:
        /*0068*/ 	.byte	0x04, 0x17
        /*006a*/ 	.short	(.L_75 - .L_74)
.L_74:
        /*006c*/ 	.word	0x00000000
        /*0070*/ 	.short	0x0004
        /*0072*/ 	.short	0x001c
        /*0074*/ 	.byte	0x00, 0xf0, 0x11, 0x00


	//----- nvinfo : EIATTR_KPARAM_INFO
	.align		4
.L_75:
        /*0078*/ 	.byte	0x04, 0x17
        /*007a*/ 	.short	(.L_77 - .L_76)
.L_76:
        /*007c*/ 	.word	0x00000000
        /*0080*/ 	.short	0x0003
        /*0082*/ 	.short	0x0018
        /*0084*/ 	.byte	0x00, 0xf0, 0x11, 0x00


	//----- nvinfo : EIATTR_KPARAM_INFO
	.align		4
.L_77:
        /*0088*/ 	.byte	0x04, 0x17
        /*008a*/ 	.short	(.L_79 - .L_78)
.L_78:
        /*008c*/ 	.word	0x00000000
        /*0090*/ 	.short	0x0002
        /*0092*/ 	.short	0x0010
        /*0094*/ 	.byte	0x00, 0xf5, 0x21, 0x00


	//----- nvinfo : EIATTR_KPARAM_INFO
	.align		4
.L_79:
        /*0098*/ 	.byte	0x04, 0x17
        /*009a*/ 	.short	(.L_81 - .L_80)
.L_80:
        /*009c*/ 	.word	0x00000000
        /*00a0*/ 	.short	0x0001
        /*00a2*/ 	.short	0x0008
        /*00a4*/ 	.byte	0x00, 0xf5, 0x21, 0x00


	//----- nvinfo : EIATTR_KPARAM_INFO
	.align		4
.L_81:
        /*00a8*/ 	.byte	0x04, 0x17
        /*00aa*/ 	.short	(.L_83 - .L_82)
.L_82:
        /*00ac*/ 	.word	0x00000000
        /*00b0*/ 	.short	0x0000
        /*00b2*/ 	.short	0x0000
        /*00b4*/ 	.byte	0x00, 0xf5, 0x21, 0x00


	//----- nvinfo : EIATTR_SPARSE_MMA_MASK
	.align		4
.L_83:
        /*00b8*/ 	.byte	0x03, 0x50
        /*00ba*/ 	.short	0x0000


	//----- nvinfo : EIATTR_MAXREG_COUNT
	.align		4
        /*00bc*/ 	.byte	0x03, 0x1b
        /*00be*/ 	.short	0x00ff


	//----- nvinfo : EIATTR_EXTERNS
	.align		4
        /*00c0*/ 	.byte	0x04, 0x0f
        /*00c2*/ 	.short	(.L_85 - .L_84)


	//   ....[0]....
	.align		4
.L_84:
        /*00c4*/ 	.word	index@(free)


	//   ....[1]....
	.align		4
        /*00c8*/ 	.word	index@(malloc)


	//   ....[2]....
	.align		4
        /*00cc*/ 	.word	index@(__assertfail)


	//----- nvinfo : EIATTR_MERCURY_ISA_VERSION
	.align		4
.L_85:
        /*00d0*/ 	.byte	0x03, 0x5f
        /*00d2*/ 	.short	0x0101


	//----- nvinfo : EIATTR_VRC_CTA_INIT_COUNT
	.align		4
        /*00d4*/ 	.byte	0x02, 0x4a
	.zero		1
	.zero		1


	//----- nvinfo : EIATTR_SYSCALL_OFFSETS
	.align		4
        /*00d8*/ 	.byte	0x04, 0x46
        /*00da*/ 	.short	(.L_87 - .L_86)


	//   ....[0]....
.L_86:
        /*00dc*/ 	.word	0x00000780


	//   ....[1]....
        /*00e0*/ 	.word	0x00004bf0


	//   ....[2]....
        /*00e4*/ 	.word	0x00004d50


	//----- nvinfo : EIATTR_EXIT_INSTR_OFFSETS
	.align		4
.L_87:
        /*00e8*/ 	.byte	0x04, 0x1c
        /*00ea*/ 	.short	(.L_89 - .L_88)


	//   ....[0]....
.L_88:
        /*00ec*/ 	.word	0x00000080


	//   ....[1]....
        /*00f0*/ 	.word	0x00004dc0


	//----- nvinfo : EIATTR_CRS_STACK_SIZE
	.align		4
.L_89:
        /*00f4*/ 	.byte	0x04, 0x1e
        /*00f6*/ 	.short	(.L_91 - .L_90)
.L_90:
        /*00f8*/ 	.word	0x00000000


	//----- nvinfo : EIATTR_CBANK_PARAM_SIZE
	.align		4
.L_91:
        /*00fc*/ 	.byte	0x03, 0x19
        /*00fe*/ 	.short	0x0048


	//----- nvinfo : EIATTR_PARAM_CBANK
	.align		4
        /*0100*/ 	.byte	0x04, 0x0a
        /*0102*/ 	.short	(.L_93 - .L_92)
	.align		4
.L_92:
        /*0104*/ 	.word	index@(.nv.constant0._Z3antP17curandStateXORWOWPfPiiiiS2_S2_S2_ii)
        /*0108*/ 	.short	0x0380
        /*010a*/ 	.short	0x0048


	//----- nvinfo : EIATTR_SW_WAR
	.align		4
.L_93:
        /*010c*/ 	.byte	0x04, 0x36
        /*010e*/ 	.short	(.L_95 - .L_94)
.L_94:
        /*0110*/ 	.word	0x00000008
.L_95:


//--------------------- .nv.info._Z12update_trailPfiiiPiS0_ --------------------------
	.section	.nv.info._Z12update_trailPfiiiPiS0_,"",@"SHT_CUDA_INFO"
	.sectionflags	@""
	.align	4


	//----- nvinfo : EIATTR_CUDA_API_VERSION
	.align		4
        /*0000*/ 	.byte	0x04, 0x37
        /*0002*/ 	.short	(.L_97 - .L_96)
.L_96:
        /*0004*/ 	.word	0x00000082


	//----- nvinfo : EIATTR_KPARAM_INFO
	.align		4
.L_97:
        /*0008*/ 	.byte	0x04, 0x17
        /*000a*/ 	.short	(.L_99 - .L_98)
.L_98:
        /*000c*/ 	.word	0x00000000
        /*0010*/ 	.short	0x0005
        /*0012*/ 	.short	0x0020
        /*0014*/ 	.byte	0x00, 0xf5, 0x21, 0x00


	//----- nvinfo : EIATTR_KPARAM_INFO
	.align		4
.L_99:
        /*0018*/ 	.byte	0x04, 0x17
        /*001a*/ 	.short	(.L_101 - .L_100)
.L_100:
        /*001c*/ 	.word	0x00000000
        /*0020*/ 	.short	0x0004
        /*0022*/ 	.short	0x0018
        /*0024*/ 	.byte	0x00, 0xf5, 0x21, 0x00


	//----- nvinfo : EIATTR_KPARAM_INFO
	.align		4
.L_101:
        /*0028*/ 	.byte	0x04, 0x17
        /*002a*/ 	.short	(.L_103 - .L_102)
.L_102:
        /*002c*/ 	.word	0x00000000
        /*0030*/ 	.short	0x0003
        /*0032*/ 	.short	0x0010
        /*0034*/ 	.byte	0x00, 0xf0, 0x11, 0x00


	//----- nvinfo : EIATTR_KPARAM_INFO
	.align		4
.L_103:
        /*0038*/ 	.byte	0x04, 0x17
        /*003a*/ 	.short	(.L_105 - .L_104)
.L_104:
        /*003c*/ 	.word	0x00000000
        /*0040*/ 	.short	0x0002
        /*0042*/ 	.short	0x000c
        /*0044*/ 	.byte	0x00, 0xf0, 0x11, 0x00


	//----- nvinfo : EIATTR_KPARAM_INFO
	.align		4
.L_105:
        /*0048*/ 	.byte	0x04, 0x17
        /*004a*/ 	.short	(.L_107 - .L_106)
.L_106:
        /*004c*/ 	.word	0x00000000
        /*0050*/ 	.short	0x0001
        /*0052*/ 	.short	0x0008
        /*0054*/ 	.byte	0x00, 0xf0, 0x11, 0x00


	//----- nvinfo : EIATTR_KPARAM_INFO
	.align		4
.L_107:
        /*0058*/ 	.byte	0x04, 0x17
        /*005a*/ 	.short	(.L_109 - .L_108)
.L_108:
        /*005c*/ 	.word	0x00000000
        /*0060*/ 	.short	0x0000
        /*0062*/ 	.short	0x0000
        /*0064*/ 	.byte	0x00, 0xf5, 0x21, 0x00


	//----- nvinfo : EIATTR_SPARSE_MMA_MASK
	.align		4
.L_109:
        /*0068*/ 	.byte	0x03, 0x50
        /*006a*/ 	.short	0x0000


	//----- nvinfo : EIATTR_MAXREG_COUNT
	.align		4
        /*006c*/ 	.byte	0x03, 0x1b
        /*006e*/ 	.short	0x00ff


	//----- nvinfo : EIATTR_MERCURY_ISA_VERSION
	.align		4
        /*0070*/ 	.byte	0x03, 0x5f
        /*0072*/ 	.short	0x0101


	//----- nvinfo : EIATTR_VRC_CTA_INIT_COUNT
	.align		4
        /*0074*/ 	.byte	0x02, 0x4a
	.zero		1
	.zero		1


	//----- nvinfo : EIATTR_EXIT_INSTR_OFFSETS
	.align		4
        /*0078*/ 	.byte	0x04, 0x1c
        /*007a*/ 	.short	(.L_111 - .L_110)


	//   ....[0]....
.L_110:
        /*007c*/ 	.word	0x00000090


	//   ....[1]....
        /*0080*/ 	.word	0x000002f0


	//----- nvinfo : EIATTR_CRS_STACK_SIZE
	.align		4
.L_111:
        /*0084*/ 	.byte	0x04, 0x1e
        /*0086*/ 	.short	(.L_113 - .L_112)
.L_112:
        /*0088*/ 	.word	0x00000000


	//----- nvinfo : EIATTR_CBANK_PARAM_SIZE
	.align		4
.L_113:
        /*008c*/ 	.byte	0x03, 0x19
        /*008e*/ 	.short	0x0028


	//----- nvinfo : EIATTR_PARAM_CBANK
	.align		4
        /*0090*/ 	.byte	0x04, 0x0a
        /*0092*/ 	.short	(.L_115 - .L_114)
	.align		4
.L_114:
        /*0094*/ 	.word	index@(.nv.constant0._Z12update_trailPfiiiPiS0_)
        /*0098*/ 	.short	0x0380
        /*009a*/ 	.short	0x0028


	//----- nvinfo : EIATTR_SW_WAR
	.align		4
.L_115:
        /*009c*/ 	.byte	0x04, 0x36
        /*009e*/ 	.short	(.L_117 - .L_116)
.L_116:
        /*00a0*/ 	.word	0x00000008
.L_117:


//--------------------- .nv.info._Z8printmatPfi   --------------------------
	.section	.nv.info._Z8printmatPfi,"",@"SHT_CUDA_INFO"
	.sectionflags	@""
	.align	4


	//----- nvinfo : EIATTR_CUDA_API_VERSION
	.align		4
        /*0000*/ 	.byte	0x04, 0x37
        /*0002*/ 	.short	(.L_119 - .L_118)
.L_118:
        /*0004*/ 	.word	0x00000082


	//----- nvinfo : EIATTR_KPARAM_INFO
	.align		4
.L_119:
        /*0008*/ 	.byte	0x04, 0x17
        /*000a*/ 	.short	(.L_121 - .L_120)
.L_120:
        /*000c*/ 	.word	0x00000000
        /*0010*/ 	.short	0x0001
        /*0012*/ 	.short	0x0008
        /*0014*/ 	.byte	0x00, 0xf0, 0x11, 0x00


	//----- nvinfo : EIATTR_KPARAM_INFO
	.align		4
.L_121:
        /*0018*/ 	.byte	0x04, 0x17
        /*001a*/ 	.short	(.L_123 - .L_122)
.L_122:
        /*001c*/ 	.word	0x00000000
        /*0020*/ 	.short	0x0000
        /*0022*/ 	.short	0x0000
        /*0024*/ 	.byte	0x00, 0xf5, 0x21, 0x00


	//----- nvinfo : EIATTR_SPARSE_MMA_MASK
	.align		4
.L_123:
        /*0028*/ 	.byte	0x03, 0x50
        /*002a*/ 	.short	0x0000


	//----- nvinfo : EIATTR_MAXREG_COUNT
	.align		4
        /*002c*/ 	.byte	0x03, 0x1b
        /*002e*/ 	.short	0x00ff


	//----- nvinfo : EIATTR_EXTERNS
	.align		4
        /*0030*/ 	.byte	0x04, 0x0f
        /*0032*/ 	.short	(.L_125 - .L_124)


	//   ....[0]....
	.align		4
.L_124:
        /*0034*/ 	.word	index@(vprintf)


	//----- nvinfo : EIATTR_MERCURY_ISA_VERSION
	.align		4
.L_125:
        /*0038*/ 	.byte	0x03, 0x5f
        /*003a*/ 	.short	0x0101


	//----- nvinfo : EIATTR_VRC_CTA_INIT_COUNT
	.align		4
        /*003c*/ 	.byte	0x02, 0x4a
	.zero		1
	.zero		1


	//----- nvinfo : EIATTR_SYSCALL_OFFSETS
	.align		4
        /*0040*/ 	.byte	0x04, 0x46
        /*0042*/ 	.short	(.L_127 - .L_126)


	//   ....[0]....
.L_126:
        /*0044*/ 	.word	0x000000d0


	//   ....[1]....
        /*0048*/ 	.word	0x00000340


	//   ....[2]....
        /*004c*/ 	.word	0x00000420


	//   ....[3]....
        /*0050*/ 	.word	0x000004f0


	//   ....[4]....
        /*0054*/ 	.word	0x000005c0


	//   ....[5]....
        /*0058*/ 	.word	0x00000690


	//   ....[6]....
        /*005c*/ 	.word	0x00000760


	//   ....[7]....
        /*0060*/ 	.word	0x00000830


	//   ....[8]....
        /*0064*/ 	.word	0x00000900


	//   ....[9]....
        /*0068*/ 	.word	0x000009d0


	//   ....[10]....
        /*006c*/ 	.word	0x00000aa0


	//   ....[11]....
        /*0070*/ 	.word	0x00000b70


	//   ....[12]....
        /*0074*/ 	.word	0x00000c40


	//   ....[13]....
        /*0078*/ 	.word	0x00000d10


	//   ....[14]....
        /*007c*/ 	.word	0x00000de0


	//   ....[15]....
        /*0080*/ 	.word	0x00000eb0


	//   ....[16]....
        /*0084*/ 	.word	0x00000f80


	//   ....[17]....
        /*0088*/ 	.word	0x000011a0


	//   ....[18]....
        /*008c*/ 	.word	0x000012f0


	//   ....[19]....
        /*0090*/ 	.word	0x000013c0


	//   ....[20]....
        /*0094*/ 	.word	0x00001490


	//   ....[21]....
        /*0098*/ 	.word	0x00001560


	//   ....[22]....
        /*009c*/ 	.word	0x00001630


	//   ....[23]....
        /*00a0*/ 	.word	0x00001700


	//   ....[24]....
        /*00a4*/ 	.word	0x000017d0


	//   ....[25]....
        /*00a8*/ 	.word	0x00001970


	//   ....[26]....
        /*00ac*/ 	.word	0x00001aa0


	//   ....[27]....
        /*00b0*/ 	.word	0x00001b70


	//   ....[28]....
        /*00b4*/ 	.word	0x00001c40


	//   ....[29]....
        /*00b8*/ 	.word	0x00001dd0


	//   ....[30]....
        /*00bc*/ 	.word	0x00001f50


	//   ....[31]....
        /*00c0*/ 	.word	0x00002040


	//   ....[32]....
        /*00c4*/ 	.word	0x000020c0


	//   ....[33]....
        /*00c8*/ 	.word	0x00002170


	//----- nvinfo : EIATTR_EXIT_INSTR_OFFSETS
	.align		4
.L_127:
        /*00cc*/ 	.byte	0x04, 0x1c
        /*00ce*/ 	.short	(.L_129 - .L_128)


	//   ....[0]....
.L_128:
        /*00d0*/ 	.word	0x00002180


	//----- nvinfo : EIATTR_CRS_STACK_SIZE
	.align		4
.L_129:
        /*00d4*/ 	.byte	0x04, 0x1e
        /*00d6*/ 	.short	(.L_131 - .L_130)
.L_130:
        /*00d8*/ 	.word	0x00000000


	//----- nvinfo : EIATTR_CBANK_PARAM_SIZE
	.align		4
.L_131:
        /*00dc*/ 	.byte	0x03, 0x19
        /*00de*/ 	.short	0x000c


	//----- nvinfo : EIATTR_PARAM_CBANK
	.align		4
        /*00e0*/ 	.byte	0x04, 0x0a
        /*00e2*/ 	.short	(.L_133 - .L_132)
	.align		4
.L_132:
        /*00e4*/ 	.word	index@(.nv.constant0._Z8printmatPfi)
        /*00e8*/ 	.short	0x0380
        /*00ea*/ 	.short	0x000c


	//----- nvinfo : EIATTR_SW_WAR
	.align		4
.L_133:
        /*00ec*/ 	.byte	0x04, 0x36
        /*00ee*/ 	.short	(.L_135 - .L_134)
.L_134:
        /*00f0*/ 	.word	0x00000008
.L_135:


//--------------------- .nv.info._Z9evaporatePffi --------------------------
	.section	.nv.info._Z9evaporatePffi,"",@"SHT_CUDA_INFO"
	.sectionflags	@""
	.align	4


	//----- nvinfo : EIATTR_CUDA_API_VERSION
	.align		4
        /*0000*/ 	.byte	0x04, 0x37
        /*0002*/ 	.short	(.L_137 - .L_136)
.L_136:
        /*0004*/ 	.word	0x00000082


	//----- nvinfo : EIATTR_KPARAM_INFO
	.align		4
.L_137:
        /*0008*/ 	.byte	0x04, 0x17
        /*000a*/ 	.short	(.L_139 - .L_138)
.L_138:
        /*000c*/ 	.word	0x00000000
        /*0010*/ 	.short	0x0002
        /*0012*/ 	.short	0x000c
        /*0014*/ 	.byte	0x00, 0xf0, 0x11, 0x00


	//----- nvinfo : EIATTR_KPARAM_INFO
	.align		4
.L_139:
        /*0018*/ 	.byte	0x04, 0x17
        /*001a*/ 	.short	(.L_141 - .L_140)
.L_140:
        /*001c*/ 	.word	0x00000000
        /*0020*/ 	.short	0x0001
        /*0022*/ 	.short	0x0008
        /*0024*/ 	.byte	0x00, 0xf0, 0x11, 0x00


	//----- nvinfo : EIATTR_KPARAM_INFO
	.align		4
.L_141:
        /*0028*/ 	.byte	0x04, 0x17
        /*002a*/ 	.short	(.L_143 - .L_142)
.L_142:
        /*002c*/ 	.word	0x00000000
        /*0030*/ 	.short	0x0000
        /*0032*/ 	.short	0x0000
        /*0034*/ 	.byte	0x00, 0xf5, 0x21, 0x00


	//----- nvinfo : EIATTR_SPARSE_MMA_MASK
	.align		4
.L_143:
        /*0038*/ 	.byte	0x03, 0x50
        /*003a*/ 	.short	0x0000


	//----- nvinfo : EIATTR_MAXREG_COUNT
	.align		4
        /*003c*/ 	.byte	0x03, 0x1b
        /*003e*/ 	.short	0x00ff


	//----- nvinfo : EIATTR_MERCURY_ISA_VERSION
	.align		4
        /*0040*/ 	.byte	0x03, 0x5f
        /*0042*/ 	.short	0x0101


	//----- nvinfo : EIATTR_VRC_CTA_INIT_COUNT
	.align		4
        /*0044*/ 	.byte	0x02, 0x4a
	.zero		1
	.zero		1


	//----- nvinfo : EIATTR_EXIT_INSTR_OFFSETS
	.align		4
        /*0048*/ 	.byte	0x04, 0x1c
        /*004a*/ 	.short	(.L_145 - .L_144)


	//   ....[0]....
.L_144:
        /*004c*/ 	.word	0x00000090


	//   ....[1]....
        /*0050*/ 	.word	0x00000390


	//   ....[2]....
        /*0054*/ 	.word	0x00000510


	//----- nvinfo : EIATTR_CRS_STACK_SIZE
	.align		4
.L_145:
        /*0058*/ 	.byte	0x04, 0x1e
        /*005a*/ 	.short	(.L_147 - .L_146)
.L_146:
        /*005c*/ 	.word	0x00000000


	//----- nvinfo : EIATTR_CBANK_PARAM_SIZE
	.align		4
.L_147:
        /*0060*/ 	.byte	0x03, 0x19
        /*0062*/ 	.short	0x0010


	//----- nvinfo : EIATTR_PARAM_CBANK
	.align		4
        /*0064*/ 	.byte	0x04, 0x0a
        /*0066*/ 	.short	(.L_149 - .L_148)
	.align		4
.L_148:
        /*0068*/ 	.word	index@(.nv.constant0._Z9evaporatePffi)
        /*006c*/ 	.short	0x0380
        /*006e*/ 	.short	0x0010


	//----- nvinfo : EIATTR_SW_WAR
	.align		4
.L_149:
        /*0070*/ 	.byte	0x04, 0x36
        /*0072*/ 	.short	(.L_151 - .L_150)
.L_150:
        /*0074*/ 	.word	0x00000008
.L_151:


//--------------------- .nv.info._Z9reset_intPiii --------------------------
	.section	.nv.info._Z9reset_intPiii,"",@"SHT_CUDA_INFO"
	.sectionflags	@""
	.align	4


	//----- nvinfo : EIATTR_CUDA_API_VERSION
	.align		4
        /*0000*/ 	.byte	0x04, 0x37
        /*0002*/ 	.short	(.L_153 - .L_152)
.L_152:
        /*0004*/ 	.word	0x00000082


	//----- nvinfo : EIATTR_KPARAM_INFO
	.align		4
.L_153:
        /*0008*/ 	.byte	0x04, 0x17
        /*000a*/ 	.short	(.L_155 - .L_154)
.L_154:
        /*000c*/ 	.word	0x00000000
        /*0010*/ 	.short	0x0002
        /*0012*/ 	.short	0x000c
        /*0014*/ 	.byte	0x00, 0xf0, 0x11, 0x00


	//----- nvinfo : EIATTR_KPARAM_INFO
	.align		4
.L_155:
        /*0018*/ 	.byte	0x04, 0x17
        /*001a*/ 	.short	(.L_157 - .L_156)
.L_156:
        /*001c*/ 	.word	0x00000000
        /*0020*/ 	.short	0x0001
        /*0022*/ 	.short	0x0008
        /*0024*/ 	.byte	0x00, 0xf0, 0x11, 0x00


	//----- nvinfo : EIATTR_KPARAM_INFO
	.align		4
.L_157:
        /*0028*/ 	.byte	0x04, 0x17
        /*002a*/ 	.short	(.L_159 - .L_158)
.L_158:
        /*002c*/ 	.word	0x00000000
        /*0030*/ 	.short	0x0000
        /*0032*/ 	.short	0x0000
        /*0034*/ 	.byte	0x00, 0xf5, 0x21, 0x00


	//----- nvinfo : EIATTR_SPARSE_MMA_MASK
	.align		4
.L_159:
        /*0038*/ 	.byte	0x03, 0x50
        /*003a*/ 	.short	0x0000


	//----- nvinfo : EIATTR_MAXREG_COUNT
	.align		4
        /*003c*/ 	.byte	0x03, 0x1b
        /*003e*/ 	.short	0x00ff


	//----- nvinfo : EIATTR_MERCURY_ISA_VERSION
	.align		4
        /*0040*/ 	.byte	0x03, 0x5f
        /*0042*/ 	.short	0x0101


	//----- nvinfo : EIATTR_VRC_CTA_INIT_COUNT
	.align		4
        /*0044*/ 	.byte	0x02, 0x4a
	.zero		1
	.zero		1


	//----- nvinfo : EIATTR_EXIT_INSTR_OFFSETS
	.align		4
        /*0048*/ 	.byte	0x04, 0x1c
        /*004a*/ 	.short	(.L_161 - .L_160)


	//   ....[0]....
.L_160:
        /*004c*/ 	.word	0x00000090


	//   ....[1]....
        /*0050*/ 	.word	0x00000340


	//   ....[2]....
        /*0054*/ 	.word	0x00000420


	//----- nvinfo : EIATTR_CRS_STACK_SIZE
	.align		4
.L_161:
        /*0058*/ 	.byte	0x04, 0x1e
        /*005a*/ 	.short	(.L_163 - .L_162)
.L_162:
        /*005c*/ 	.word	0x00000000


	//----- nvinfo : EIATTR_CBANK_PARAM_SIZE
	.align		4
.L_163:
        /*0060*/ 	.byte	0x03, 0x19
        /*0062*/ 	.short	0x0010


	//----- nvinfo : EIATTR_PARAM_CBANK
	.align		4
        /*0064*/ 	.byte	0x04, 0x0a
        /*0066*/ 	.short	(.L_165 - .L_164)
	.align		4
.L_164:
        /*0068*/ 	.word	index@(.nv.constant0._Z9reset_intPiii)
        /*006c*/ 	.short	0x0380
        /*006e*/ 	.short	0x0010


	//----- nvinfo : EIATTR_SW_WAR
	.align		4
.L_165:
        /*0070*/ 	.byte	0x04, 0x36
        /*0072*/ 	.short	(.L_167 - .L_166)
.L_166:
        /*0074*/ 	.word	0x00000008
.L_167:


//--------------------- .nv.info._Z11reset_floatPflf --------------------------
	.section	.nv.info._Z11reset_floatPflf,"",@"SHT_CUDA_INFO"
	.sectionflags	@""
	.align	4


	//----- nvinfo : EIATTR_CUDA_API_VERSION
	.align		4
        /*0000*/ 	.byte	0x04, 0x37
        /*0002*/ 	.short	(.L_169 - .L_168)
.L_168:
        /*0004*/ 	.word	0x00000082


	//----- nvinfo : EIATTR_KPARAM_INFO
	.align		4
.L_169:
        /*0008*/ 	.byte	0x04, 0x17
        /*000a*/ 	.short	(.L_171 - .L_170)
.L_170:
        /*000c*/ 	.word	0x00000000
        /*0010*/ 	.short	0x0002
        /*0012*/ 	.short	0x0010
        /*0014*/ 	.byte	0x00, 0xf0, 0x11, 0x00


	//----- nvinfo : EIATTR_KPARAM_INFO
	.align		4
.L_171:
        /*0018*/ 	.byte	0x04, 0x17
        /*001a*/ 	.short	(.L_173 - .L_172)
.L_172:
        /*001c*/ 	.word	0x00000000
        /*0020*/ 	.short	0x0001
        /*0022*/ 	.short	0x0008
        /*0024*/ 	.byte	0x00, 0xf0, 0x21, 0x00


	//----- nvinfo : EIATTR_KPARAM_INFO
	.align		4
.L_173:
        /*0028*/ 	.byte	0x04, 0x17
        /*002a*/ 	.short	(.L_175 - .L_174)
.L_174:
        /*002c*/ 	.word	0x00000000
        /*0030*/ 	.short	0x0000
        /*0032*/ 	.short	0x0000
        /*0034*/ 	.byte	0x00, 0xf5, 0x21, 0x00


	//----- nvinfo : EIATTR_SPARSE_MMA_MASK
	.align		4
.L_175:
        /*0038*/ 	.byte	0x03, 0x50
        /*003a*/ 	.short	0x0000


	//----- nvinfo : EIATTR_MAXREG_COUNT
	.align		4
        /*003c*/ 	.byte	0x03, 0x1b
        /*003e*/ 	.short	0x00ff


	//----- nvinfo : EIATTR_MERCURY_ISA_VERSION
	.align		4
        /*0040*/ 	.byte	0x03, 0x5f
        /*0042*/ 	.short	0x0101


	//----- nvinfo : EIATTR_VRC_CTA_INIT_COUNT
	.align		4
        /*0044*/ 	.byte	0x02, 0x4a
	.zero		1
	.zero		1


	//----- nvinfo : EIATTR_EXIT_INSTR_OFFSETS
	.align		4
        /*0048*/ 	.byte	0x04, 0x1c
        /*004a*/ 	.short	(.L_177 - .L_176)


	//   ....[0]....
.L_176:
        /*004c*/ 	.word	0x00000090


	//   ....[1]....
        /*0050*/ 	.word	0x000001a0


	//----- nvinfo : EIATTR_CRS_STACK_SIZE
	.align		4
.L_177:
        /*0054*/ 	.byte	0x04, 0x1e
        /*0056*/ 	.short	(.L_179 - .L_178)
.L_178:
        /*0058*/ 	.word	0x00000000


	//----- nvinfo : EIATTR_CBANK_PARAM_SIZE
	.align		4
.L_179:
        /*005c*/ 	.byte	0x03, 0x19
        /*005e*/ 	.short	0x0014


	//----- nvinfo : EIATTR_PARAM_CBANK
	.align		4
        /*0060*/ 	.byte	0x04, 0x0a
        /*0062*/ 	.short	(.L_181 - .L_180)
	.align		4
.L_180:
        /*0064*/ 	.word	index@(.nv.constant0._Z11reset_floatPflf)
        /*0068*/ 	.short	0x0380
        /*006a*/ 	.short	0x0014


	//----- nvinfo : EIATTR_SW_WAR
	.align		4
.L_181:
        /*006c*/ 	.byte	0x04, 0x36
        /*006e*/ 	.short	(.L_183 - .L_182)
.L_182:
        /*0070*/ 	.word	0x00000008
.L_183:


//--------------------- .nv.info._Z9rand_initjP17curandStateXORWOW --------------------------
	.section	.nv.info._Z9rand_initjP17curandStateXORWOW,"",@"SHT_CUDA_INFO"
	.sectionflags	@""
	.align	4


	//----- nvinfo : EIATTR_CUDA_API_VERSION
	.align		4
        /*0000*/ 	.byte	0x04, 0x37
        /*0002*/ 	.short	(.L_185 - .L_184)
.L_184:
        /*0004*/ 	.word	0x00000082


	//----- nvinfo : EIATTR_KPARAM_INFO
	.align		4
.L_185:
        /*0008*/ 	.byte	0x04, 0x17
        /*000a*/ 	.short	(.L_187 - .L_186)
.L_186:
        /*000c*/ 	.word	0x00000000
        /*0010*/ 	.short	0x0001
        /*0012*/ 	.short	0x0008
        /*0014*/ 	.byte	0x00, 0xf5, 0x21, 0x00


	//----- nvinfo : EIATTR_KPARAM_INFO
	.align		4
.L_187:
        /*0018*/ 	.byte	0x04, 0x17
        /*001a*/ 	.short	(.L_189 - .L_188)
.L_188:
        /*001c*/ 	.word	0x00000000
        /*0020*/ 	.short	0x0000
        /*0022*/ 	.short	0x0000
        /*0024*/ 	.byte	0x00, 0xf0, 0x11, 0x00


	//----- nvinfo : EIATTR_SPARSE_MMA_MASK
	.align		4
.L_189:
        /*0028*/ 	.byte	0x03, 0x50
        /*002a*/ 	.short	0x0000


	//----- nvinfo : EIATTR_MAXREG_COUNT
	.align		4
        /*002c*/ 	.byte	0x03, 0x1b
        /*002e*/ 	.short	0x00ff


	//----- nvinfo : EIATTR_MERCURY_ISA_VERSION
	.align		4
        /*0030*/ 	.byte	0x03, 0x5f
        /*0032*/ 	.short	0x0101


	//----- nvinfo : EIATTR_VRC_CTA_INIT_COUNT
	.align		4
        /*0034*/ 	.byte	0x02, 0x4a
	.zero		1
	.zero		1


	//----- nvinfo : EIATTR_EXIT_INSTR_OFFSETS
	.align		4
        /*0038*/ 	.byte	0x04, 0x1c
        /*003a*/ 	.short	(.L_191 - .L_190)


	//   ....[0]....
.L_190:
        /*003c*/ 	.word	0x00000ea0


	//----- nvinfo : EIATTR_CBANK_PARAM_SIZE
	.align		4
.L_191:
        /*0040*/ 	.byte	0x03, 0x19
        /*0042*/ 	.short	0x0010


	//----- nvinfo : EIATTR_PARAM_CBANK
	.align		4
        /*0044*/ 	.byte	0x04, 0x0a
        /*0046*/ 	.short	(.L_193 - .L_192)
	.align		4
.L_192:
        /*0048*/ 	.word	index@(.nv.constant0._Z9rand_initjP17curandStateXORWOW)
        /*004c*/ 	.short	0x0380
        /*004e*/ 	.short	0x0010


	//----- nvinfo : EIATTR_SW_WAR
	.align		4
.L_193:
        /*0050*/ 	.byte	0x04, 0x36
        /*0052*/ 	.short	(.L_195 - .L_194)
.L_194:
        /*0054*/ 	.word	0x00000008
.L_195:


//--------------------- .nv.callgraph             --------------------------
	.section	.nv.callgraph,"",@"SHT_CUDA_CALLGRAPH"
	.align	4
	.sectionentsize	8
	.align		4
        /*0000*/ 	.word	0x00000000
	.align		4
        /*0004*/ 	.word	0xffffffff
	.align		4
        /*0008*/ 	.word	index@(_Z3antP17curandStateXORWOWPfPiiiiS2_S2_S2_ii)
	.align		4
        /*000c*/ 	.word	index@(free)
	.align		4
        /*0010*/ 	.word	index@(_Z3antP17curandStateXORWOWPfPiiiiS2_S2_S2_ii)
	.align		4
        /*0014*/ 	.word	index@(__assertfail)
	.align		4
        /*0018*/ 	.word	index@(_Z3antP17curandStateXORWOWPfPiiiiS2_S2_S2_ii)
	.align		4
        /*001c*/ 	.word	index@(malloc)
	.align		4
        /*0020*/ 	.word	index@(_Z8printmatPfi)
	.align		4
        /*0024*/ 	.word	index@(vprintf)
	.align		4
        /*0028*/ 	.word	0x00000000
	.align		4
        /*002c*/ 	.word	0xfffffffe
	.align		4
        /*0030*/ 	.word	0x00000000
	.align		4
        /*0034*/ 	.word	0xfffffffd
	.align		4
        /*0038*/ 	.word	0x00000000
	.align		4
        /*003c*/ 	.word	0xfffffffc


//--------------------- .nv.constant4             --------------------------
	.section	.nv.constant4,"a",@progbits
	.align	8
	.align		8
.nv.constant4:
        /*0000*/ 	.dword	free
	.align		8
        /*0008*/ 	.dword	malloc
	.align		8
        /*0010*/ 	.dword	__assertfail
	.align		8
        /*0018*/ 	.dword	precalc_xorwow_matrix
	.align		8
        /*0020*/ 	.dword	precalc_xorwow_offset_matrix
	.align		8
        /*0028*/ 	.dword	mrg32k3aM1
	.align		8
        /*0030*/ 	.dword	mrg32k3aM2
	.align		8
        /*0038*/ 	.dword	mrg32k3aM1SubSeq
	.align		8
        /*0040*/ 	.dword	mrg32k3aM2SubSeq
	.align		8
        /*0048*/ 	.dword	mrg32k3aM1Seq
	.align		8
        /*0050*/ 	.dword	mrg32k3aM2Seq
	.align		8
        /*0058*/ 	.dword	__unnamed_1
	.align		8
        /*0060*/ 	.dword	$str
	.align		8
        /*0068*/ 	.dword	$str$1
	.align		8
        /*0070*/ 	.dword	$str$2
	.align		8
        /*0078*/ 	.dword	$str$3
	.align		8
        /*0080*/ 	.dword	vprintf


//--------------------- .nv.constant3             --------------------------
	.section	.nv.constant3,"a",@progbits
	.align	8
.nv.constant3:
	.type		__cr_lgamma_table,@object
	.size		__cr_lgamma_table,(.L_8 - __cr_lgamma_table)
__cr_lgamma_table:
        /*0000*/ 	.byte	0x00, 0x00, 0x00, 0x00, 0x00, 0x00, 0x00, 0x00, 0x00, 0x00, 0x00, 0x00, 0x00, 0x00, 0x00, 0x00
        /*0010*/ 	.byte	0xef, 0x39, 0xfa, 0xfe, 0x42, 0x2e, 0xe6, 0x3f, 0x02, 0x20, 0x2a, 0xfa, 0x0b, 0xab, 0xfc, 0x3f
        /*0020*/ 	.byte	0xf9, 0x2c, 0x92, 0x7c, 0xa7, 0x6c, 0x09, 0x40, 0xc9, 0x79, 0x44, 0x3c, 0x64, 0x26, 0x13, 0x40
        /*0030*/ 	.byte	0xca, 0x01, 0xcf, 0x3a, 0x27, 0x51, 0x1a, 0x40, 0x30, 0xcc, 0x2d, 0xf3, 0xe1, 0x0c, 0x21, 0x40
        /*0040*/ 	.byte	0x0d, 0xb7, 0xfc, 0x82, 0x8e, 0x35, 0x25, 0x40
.L_8:


//--------------------- .text._Z3antP17curandStateXORWOWPfPiiiiS2_S2_S2_ii --------------------------
	.section	.text._Z3antP17curandStateXORWOWPfPiiiiS2_S2_S2_ii,"ax",@progbits
	.align	128
        .global         _Z3antP17curandStateXORWOWPfPiiiiS2_S2_S2_ii
        .type           _Z3antP17curandStateXORWOWPfPiiiiS2_S2_S2_ii,@function
        .size           _Z3antP17curandStateXORWOWPfPiiiiS2_S2_S2_ii,(.L_x_190 - _Z3antP17curandStateXORWOWPfPiiiiS2_S2_S2_ii)
        .other          _Z3antP17curandStateXORWOWPfPiiiiS2_S2_S2_ii,@"STO_CUDA_ENTRY STV_DEFAULT"
_Z3antP17curandStateXORWOWPfPiiiiS2_S2_S2_ii:
.text._Z3antP17curandStateXORWOWPfPiiiiS2_S2_S2_ii:
[----:B------:R-:W0:Y:S01]  /*0000*/  LDC R1, c[0x0][0x37c] ;  /* 0x0000df00ff017b82 */ /* 0x000e220000000800 */
[----:B------:R-:W1:Y:S01]  /*0010*/  S2R R18, SR_TID.X ;  /* 0x0000000000127919 */ /* 0x000e620000002100 */
[----:B------:R-:W2:Y:S06]  /*0020*/  LDCU UR6, c[0x0][0x360] ;  /* 0x00006c00ff0677ac */ /* 0x000eac0008000800 */
[----:B------:R-:W1:Y:S01]  /*0030*/  S2UR UR4, SR_CTAID.X ;  /* 0x00000000000479c3 */ /* 0x000e620000002500 */
[----:B------:R-:W3:Y:S07]  /*0040*/  LDCU UR5, c[0x0][0x39c] ;  /* 0x00007380ff0577ac */ /* 0x000eee0008000800 */
[----:B------:R-:W1:Y:S02]  /*0050*/  LDC R3, c[0x0][0x360] ;  /* 0x0000d800ff037b82 */ /* 0x000e640000000800 */
[----:B-1----:R-:W-:-:S05]  /*0060*/  IMAD R18, R3, UR4, R18 ;  /* 0x0000000403127c24 */ /* 0x002fca000f8e0212 */
[----:B---3--:R-:W-:-:S13]  /*0070*/  ISETP.GE.AND P0, PT, R18, UR5, PT ;  /* 0x0000000512007c0c */ /* 0x008fda000bf06270 */
[----:B0-2---:R-:W-:Y:S05]  /*0080*/  @P0 EXIT ;  /* 0x000000000000094d */ /* 0x005fea0003800000 */
[----:B------:R-:W0:Y:S01]  /*0090*/  LDCU.64 UR10, c[0x0][0x3c0] ;  /* 0x00007800ff0a77ac */ /* 0x000e220008000a00 */
[----:B------:R-:W-:Y:S01]  /*00a0*/  BSSY.RECONVERGENT B7, `(.L_x_0) ;  /* 0x00004d1000077945 */ /* 0x000fe20003800200 */
[----:B------:R-:W1:Y:S01]  /*00b0*/  LDCU.64 UR42, c[0x0][0x380] ;  /* 0x00007000ff2a77ac */ /* 0x000e620008000a00 */
[----:B------:R-:W2:Y:S01]  /*00c0*/  LDCU.64 UR44, c[0x0][0x388] ;  /* 0x00007100ff2c77ac */ /* 0x000ea20008000a00 */
[----:B------:R-:W3:Y:S01]  /*00d0*/  LDCU.64 UR8, c[0x0][0x390] ;  /* 0x00007200ff0877ac */ /* 0x000ee20008000a00 */
[----:B------:R-:W4:Y:S01]  /*00e0*/  LDCU UR7, c[0x0][0x370] ;  /* 0x00006e00ff0777ac */ /* 0x000f220008000800 */
[----:B0-----:R-:W0:Y:S01]  /*00f0*/  I2F.F64 R2, UR10 ;  /* 0x0000000a00027d12 */ /* 0x001e220008201c00 */
[----:B------:R-:W5:Y:S01]  /*0100*/  LDCU UR10, c[0x0][0x398] ;  /* 0x00007300ff0a77ac */ /* 0x000f620008000800 */
[----:B-1----:R-:W-:-:S06]  /*0110*/  UIMAD.WIDE.U32 UR42, UR4, 0x30, UR42 ;  /* 0x00000030042a78a5 */ /* 0x002fcc000f8e002a */
[----:B------:R-:W1:Y:S01]  /*0120*/  I2F.F64 R4, UR11 ;  /* 0x0000000b00047d12 */ /* 0x000e620008201c00 */
[----:B--2---:R-:W-:Y:S01]  /*0130*/  UIADD3 UR47, UP0, UPT, UR44, 0x4, URZ ;  /* 0x000000042c2f7890 */ /* 0x004fe2000ff1e0ff */
[----:B------:R-:W2:Y:S01]  /*0140*/  LDCU.64 UR40, c[0x0][0x358] ;  /* 0x00006b00ff2877ac */ /* 0x000ea20008000a00 */
[----:B0-----:R-:W-:Y:S01]  /*0150*/  R2UR UR37, R3 ;  /* 0x00000000032572ca */ /* 0x001fe200000e0000 */
[----:B---3--:R-:W-:Y:S01]  /*0160*/  UIADD3 UR46, UP1, UPT, UR8, 0x4, URZ ;  /* 0x00000004082e7890 */ /* 0x008fe2000ff3e0ff */
[----:B------:R-:W-:Y:S01]  /*0170*/  R2UR UR36, R2 ;  /* 0x00000000022472ca */ /* 0x000fe200000e0000 */
[----:B------:R-:W-:Y:S02]  /*0180*/  UIADD3.X UR45, UPT, UPT, URZ, UR45, URZ, UP0, !UPT ;  /* 0x0000002dff2d7290 */ /* 0x000fe400087fe4ff */
[----:B-----5:R-:W-:Y:S02]  /*0190*/  UIADD3 UR4, UPT, UPT, UR10, -0x1, URZ ;  /* 0xffffffff0a047890 */ /* 0x020fe4000fffe0ff */
[----:B------:R-:W-:Y:S01]  /*01a0*/  UIADD3.X UR44, UPT, UPT, URZ, UR9, URZ, UP1, !UPT ;  /* 0x00000009ff2c7290 */ /* 0x000fe20008ffe4ff */
[----:B-1----:R-:W-:Y:S01]  /*01b0*/  R2UR UR39, R5 ;  /* 0x00000000052772ca */ /* 0x002fe200000e0000 */
[----:B------:R-:W-:Y:S01]  /*01c0*/  ULOP3.LUT UR50, UR10, 0x7ffffffe, URZ, 0xc0, !UPT ;  /* 0x7ffffffe0a327892 */ /* 0x000fe2000f8ec0ff */
[----:B------:R-:W-:Y:S01]  /*01d0*/  R2UR UR38, R4 ;  /* 0x00000000042672ca */ /* 0x000fe200000e0000 */
[----:B------:R-:W-:Y:S01]  /*01e0*/  IMAD.U32 R22, RZ, RZ, UR4 ;  /* 0x00000004ff167e24 */ /* 0x000fe2000f8e00ff */
[----:B------:R-:W-:Y:S01]  /*01f0*/  ULOP3.LUT UR48, UR10, 0xf, URZ, 0xc0, !UPT ;  /* 0x0000000f0a307892 */ /* 0x000fe2000f8ec0ff */
[----:B------:R-:W-:Y:S01]  /*0200*/  MOV R3, UR37 ;  /* 0x0000002500037c02 */ /* 0x000fe20008000f00 */
[----:B------:R-:W-:Y:S01]  /*0210*/  USHF.R.U32.HI UR4, URZ, 0x14, UR37 ;  /* 0x00000014ff047899 */ /* 0x000fe20008011625 */
[----:B------:R-:W-:Y:S01]  /*0220*/  IMAD.U32 R2, RZ, RZ, UR36 ;  /* 0x00000024ff027e24 */ /* 0x000fe2000f8e00ff */
[----:B------:R-:W-:-:S02]  /*0230*/  ULOP3.LUT UR49, UR10, 0x7, URZ, 0xc0, !UPT ;  /* 0x000000070a317892 */ /* 0x000fc4000f8ec0ff */
[----:B------:R-:W-:Y:S02]  /*0240*/  ULOP3.LUT UR4, UR4, 0x7ff, URZ, 0xc0, !UPT ;  /* 0x000007ff04047892 */ /* 0x000fe4000f8ec0ff */
[----:B------:R-:W-:Y:S01]  /*0250*/  ULOP3.LUT UR55, UR10, 0x7ffffff0, URZ, 0xc0, !UPT ;  /* 0x7ffffff00a377892 */ /* 0x000fe2000f8ec0ff */
[----:B------:R-:W-:Y:S01]  /*0260*/  IMAD.U32 R5, RZ, RZ, UR39 ;  /* 0x00000027ff057e24 */ /* 0x000fe2000f8e00ff */
[----:B------:R-:W-:Y:S01]  /*0270*/  USHF.R.U32.HI UR5, URZ, 0x14, UR39 ;  /* 0x00000014ff057899 */ /* 0x000fe20008011627 */
[----:B------:R-:W-:Y:S01]  /*0280*/  IMAD.U32 R4, RZ, RZ, UR38 ;  /* 0x00000026ff047e24 */ /* 0x000fe2000f8e00ff */
[----:B------:R-:W-:Y:S02]  /*0290*/  UIADD3 UR4, UPT, UPT, UR4, -0x3f4, URZ ;  /* 0xfffffc0c04047890 */ /* 0x000fe4000fffe0ff */
[----:B------:R-:W-:Y:S02]  /*02a0*/  ULOP3.LUT UR5, UR5, 0x7ff, URZ, 0xc0, !UPT ;  /* 0x000007ff05057892 */ /* 0x000fe4000f8ec0ff */
[----:B------:R-:W-:-:S02]  /*02b0*/  USHF.L.U32 UR52, UR36, UR4, URZ ;  /* 0x0000000424347299 */ /* 0x000fc400080006ff */
[----:B------:R-:W-:Y:S02]  /*02c0*/  UIADD3 UR5, UPT, UPT, UR5, -0x3f4, URZ ;  /* 0xfffffc0c05057890 */ /* 0x000fe4000fffe0ff */
[----:B------:R-:W-:Y:S02]  /*02d0*/  USHF.L.U64.HI UR51, UR36, UR4, UR37 ;  /* 0x0000000424337299 */ /* 0x000fe40008010225 */
[----:B------:R-:W-:Y:S02]  /*02e0*/  USHF.L.U32 UR54, UR38, UR5, URZ ;  /* 0x0000000526367299 */ /* 0x000fe400080006ff */
[----:B------:R-:W-:Y:S02]  /*02f0*/  UISETP.NE.U32.AND UP0, UPT, UR52, URZ, UPT ;  /* 0x000000ff3400728c */ /* 0x000fe4000bf05070 */
[----:B------:R-:W-:Y:S02]  /*0300*/  USHF.L.U64.HI UR53, UR38, UR5, UR39 ;  /* 0x0000000526357299 */ /* 0x000fe40008010227 */
[----:B------:R-:W-:-:S02]  /*0310*/  UISETP.NE.U32.AND UP1, UPT, UR54, URZ, UPT ;  /* 0x000000ff3600728c */ /* 0x000fc4000bf25070 */
[----:B------:R-:W-:Y:S02]  /*0320*/  UISETP.NE.AND.EX UP0, UPT, UR51, -0x80000000, UPT, UP0 ;  /* 0x800000003300788c */ /* 0x000fe4000bf05300 */
[----:B------:R-:W-:Y:S02]  /*0330*/  UISETP.NE.AND.EX UP1, UPT, UR53, -0x80000000, UPT, UP1 ;  /* 0x800000003500788c */ /* 0x000fe4000bf25310 */
[----:B----4-:R-:W-:Y:S02]  /*0340*/  UIMAD UR4, UR6, UR7, URZ ;  /* 0x00000007060472a4 */ /* 0x010fe4000f8e02ff */
[----:B------:R-:W-:Y:S01]  /*0350*/  PLOP3.LUT P0, PT, PT, PT, UP0, 0x80, 0x8 ;  /* 0x000000000008781c */ /* 0x000fe20003f0f008 */
[----:B------:R-:W-:Y:S01]  /*0360*/  UISETP.GE.AND UP0, UPT, UR37, URZ, UPT ;  /* 0x000000ff2500728c */ /* 0x000fe2000bf06270 */
[----:B------:R-:W-:Y:S01]  /*0370*/  PLOP3.LUT P1, PT, PT, PT, UP1, 0x80, 0x8 ;  /* 0x000000000008781c */ /* 0x000fe20003f2f018 */
[----:B------:R-:W-:Y:S01]  /*0380*/  UISETP.GE.AND UP1, UPT, UR39, URZ, UPT ;  /* 0x000000ff2700728c */ /* 0x000fe2000bf26270 */
[----:B------:R-:W-:Y:S01]  /*0390*/  IMAD.U32 R19, RZ, RZ, UR4 ;  /* 0x00000004ff137e24 */ /* 0x000fe2000f8e00ff */
[----:B------:R-:W-:-:S02]  /*03a0*/  USEL UR59, URZ, 0x7ff00000, !UP0 ;  /* 0x7ff00000ff3b7887 */ /* 0x000fc4000c000000 */
[----:B------:R-:W-:Y:S02]  /*03b0*/  USEL UR60, URZ, 0x7ff00000, !UP1 ;  /* 0x7ff00000ff3c7887 */ /* 0x000fe4000c800000 */
[----:B------:R-:W-:Y:S02]  /*03c0*/  ULOP3.LUT UR56, UR10, 0x3, URZ, 0xc0, !UPT ;  /* 0x000000030a387892 */ /* 0x000fe4000f8ec0ff */
[----:B------:R-:W-:Y:S02]  /*03d0*/  UIADD3 UR57, UPT, UPT, -UR50, URZ, URZ ;  /* 0x000000ff32397290 */ /* 0x000fe4000fffe1ff */
[----:B------:R-:W-:Y:S01]  /*03e0*/  DSETP.NEU.AND P2, PT, |R2|, 0.5, !P0 ;  /* 0x3fe000000200742a */ /* 0x000fe2000474d200 */
[----:B------:R-:W-:Y:S01]  /*03f0*/  ULOP3.LUT UR58, UR37, 0x7fffffff, URZ, 0xc0, !UPT ;  /* 0x7fffffff253a7892 */ /* 0x000fe2000f8ec0ff */
[----:B------:R-:W-:Y:S01]  /*0400*/  DSETP.NEU.AND P0, PT, |R4|, 0.5, !P1 ;  /* 0x3fe000000400742a */ /* 0x000fe20004f0d200 */
[----:B------:R-:W-:Y:S01]  /*0410*/  I2FP.F32.S32 R2, UR10 ;  /* 0x0000000a00027c45 */ /* 0x000fe20008201400 */
[----:B------:R-:W-:-:S02]  /*0420*/  ULOP3.LUT UR61, UR39, 0x7fffffff, URZ, 0xc0, !UPT ;  /* 0x7fffffff273d7892 */ /* 0x000fc4000f8ec0ff */
[----:B------:R-:W-:Y:S01]  /*0430*/  P2R R23, PR, RZ, 0x4 ;  /* 0x00000004ff177803 */ /* 0x000fe20000000000 */
[----:B------:R-:W-:Y:S01]  /*0440*/  UIADD3 UR62, UPT, UPT, UR59, -0x80000000, URZ ;  /* 0x800000003b3e7890 */ /* 0x000fe2000fffe0ff */
[----:B------:R-:W-:Y:S01]  /*0450*/  P2R R24, PR, RZ, 0x1 ;  /* 0x00000001ff187803 */ /* 0x000fe20000000000 */
[----:B--2---:R-:W-:-:S12]  /*0460*/  UIADD3 UR63, UPT, UPT, UR60, -0x80000000, URZ ;  /* 0x800000003c3f7890 */ /* 0x004fd8000fffe0ff */
.L_x_109:
[----:B------:R-:W-:Y:S01]  /*0470*/  IMAD.U32 R4, RZ, RZ, UR42 ;  /* 0x0000002aff047e24 */ /* 0x000fe2000f8e00ff */
[----:B------:R-:W-:Y:S01]  /*0480*/  MOV R5, UR43 ;  /* 0x0000002b00057c02 */ /* 0x000fe20008000f00 */
[----:B------:R-:W-:Y:S02]  /*0490*/  IMAD.U32 R8, RZ, RZ, UR42 ;  /* 0x0000002aff087e24 */ /* 0x000fe4000f8e00ff */
[----:B------:R-:W-:Y:S01]  /*04a0*/  IMAD.U32 R9, RZ, RZ, UR43 ;  /* 0x0000002bff097e24 */ /* 0x000fe2000f8e00ff */
[----:B------:R-:W-:Y:S01]  /*04b0*/  MOV R7, UR43 ;  /* 0x0000002b00077c02 */ /* 0x000fe20008000f00 */
[----:B------:R-:W-:Y:S01]  /*04c0*/  IMAD.U32 R6, RZ, RZ, UR42 ;  /* 0x0000002aff067e24 */ /* 0x000fe2000f8e00ff */
[----:B------:R-:W2:Y:S01]  /*04d0*/  LDG.E.64 R4, desc[UR40][R4.64] ;  /* 0x0000002804047981 */ /* 0x000ea2000c1e1b00 */
[----:B------:R-:W0:Y:S01]  /*04e0*/  LDC R27, c[0x0][0x398] ;  /* 0x0000e600ff1b7b82 */ /* 0x000e220000000800 */
[----:B------:R-:W1:Y:S02]  /*04f0*/  LDCU UR4, c[0x0][0x3a0] ;  /* 0x00007400ff0477ac */ /* 0x000e640008000800 */
[----:B------:R-:W3:Y:S04]  /*0500*/  LDG.E.64 R8, desc[UR40][R8.64+0x10] ;  /* 0x0000102808087981 */ /* 0x000ee8000c1e1b00 */
[----:B------:R4:W5:Y:S01]  /*0510*/  LDG.E.64 R20, desc[UR40][R6.64+0x8] ;  /* 0x0000082806147981 */ /* 0x000962000c1e1b00 */
[----:B------:R-:W-:Y:S01]  /*0520*/  MOV R16, UR42 ;  /* 0x0000002a00107c02 */ /* 0x000fe20008000f00 */
[----:B------:R-:W-:Y:S01]  /*0530*/  IMAD.U32 R17, RZ, RZ, UR43 ;  /* 0x0000002bff117e24 */ /* 0x000fe2000f8e00ff */
[----:B------:R-:W-:Y:S01]  /*0540*/  MOV R12, UR42 ;  /* 0x0000002a000c7c02 */ /* 0x000fe20008000f00 */
[----:B------:R-:W-:Y:S01]  /*0550*/  IMAD.U32 R11, RZ, RZ, UR43 ;  /* 0x0000002bff0b7e24 */ /* 0x000fe2000f8e00ff */
[----:B------:R-:W5:Y:S01]  /*0560*/  LDC.64 R32, c[0x0][0x3b8] ;  /* 0x0000ee00ff207b82 */ /* 0x000f620000000a00 */
[----:B------:R-:W-:-:S02]  /*0570*/  IMAD.U32 R13, RZ, RZ, UR43 ;  /* 0x0000002bff0d7e24 */ /* 0x000fc4000f8e00ff */
[----:B-1----:R-:W-:-:S05]  /*0580*/  IMAD R25, R18, UR4, RZ ;  /* 0x0000000412197c24 */ /* 0x002fca000f8e02ff */
[----:B------:R-:W1:Y:S01]  /*0590*/  LDC.64 R30, c[0x0][0x3a8] ;  /* 0x0000ea00ff1e7b82 */ /* 0x000e620000000a00 */
[----:B0-----:R-:W-:Y:S01]  /*05a0*/  ISETP.GE.AND P0, PT, R27, 0x1, PT ;  /* 0x000000011b00780c */ /* 0x001fe20003f06270 */
[----:B-1----:R-:W-:Y:S01]  /*05b0*/  IMAD.WIDE R30, R25, 0x4, R30 ;  /* 0x00000004191e7825 */ /* 0x002fe200078e021e */
[----:B--2---:R-:W-:-:S03]  /*05c0*/  SHF.R.U32.HI R0, RZ, 0x2, R5 ;  /* 0x00000002ff007819 */ /* 0x004fc60000011605 */
[----:B----4-:R-:W-:Y:S01]  /*05d0*/  VIADD R6, R4, 0x587c5 ;  /* 0x000587c504067836 */ /* 0x010fe20000000000 */
[----:B------:R-:W-:Y:S01]  /*05e0*/  LOP3.LUT R0, R0, R5, RZ, 0x3c, !PT ;  /* 0x0000000500007212 */ /* 0x000fe200078e3cff */
[----:B---3--:R-:W-:Y:S01]  /*05f0*/  IMAD.SHL.U32 R3, R9, 0x10, RZ ;  /* 0x0000001009037824 */ /* 0x008fe200078e00ff */
[----:B------:R-:W-:Y:S01]  /*0600*/  MOV R35, R8 ;  /* 0x0000000800237202 */ /* 0x000fe20000000f00 */
[----:B------:R-:W-:Y:S02]  /*0610*/  IMAD.MOV.U32 R14, RZ, RZ, R9 ;  /* 0x000000ffff0e7224 */ /* 0x000fe400078e0009 */
[C---:B------:R-:W-:Y:S02]  /*0620*/  IMAD.SHL.U32 R10, R0.reuse, 0x2, RZ ;  /* 0x00000002000a7824 */ /* 0x040fe400078e00ff */
[----:B-----5:R-:W-:Y:S02]  /*0630*/  IMAD.MOV.U32 R34, RZ, RZ, R21 ;  /* 0x000000ffff227224 */ /* 0x020fe400078e0015 */
[----:B------:R-:W-:Y:S01]  /*0640*/  IMAD.MOV.U32 R7, RZ, RZ, R20 ;  /* 0x000000ffff077224 */ /* 0x000fe200078e0014 */
[----:B------:R-:W-:Y:S01]  /*0650*/  LOP3.LUT R0, R0, R10, R3, 0x96, !PT ;  /* 0x0000000a00007212 */ /* 0x000fe200078e9603 */
[----:B------:R-:W-:Y:S01]  /*0660*/  IMAD.U32 R10, RZ, RZ, UR42 ;  /* 0x0000002aff0a7e24 */ /* 0x000fe2000f8e00ff */
[----:B------:R-:W-:Y:S01]  /*0670*/  MOV R3, 0x8 ;  /* 0x0000000800037802 */ /* 0x000fe20000000f00 */
[----:B------:R0:W-:Y:S01]  /*0680*/  STG.E.64 desc[UR40][R16.64+0x8], R34 ;  /* 0x0000082210007986 */ /* 0x0001e2000c101b28 */
[----:B------:R-:W-:Y:S01]  /*0690*/  LOP3.LUT R15, R0, R9, RZ, 0x3c, !PT ;  /* 0x00000009000f7212 */ /* 0x000fe200078e3cff */
[----:B------:R-:W-:Y:S01]  /*06a0*/  IMAD.MOV.U32 R5, RZ, RZ, 0x2f800000 ;  /* 0x2f800000ff057424 */ /* 0x000fe200078e00ff */
[----:B------:R0:W1:Y:S01]  /*06b0*/  LDC.64 R8, c[0x4][R3] ;  /* 0x0100000003087b82 */ /* 0x0000620000000a00 */
[----:B------:R-:W-:-:S02]  /*06c0*/  IMAD R21, R18, R27, RZ ;  /* 0x0000001b12157224 */ /* 0x000fc400078e02ff */
[----:B------:R0:W-:Y:S01]  /*06d0*/  STG.E.64 desc[UR40][R10.64+0x10], R14 ;  /* 0x0000100e0a007986 */ /* 0x0001e2000c101b28 */
[----:B------:R-:W-:Y:S02]  /*06e0*/  IMAD.IADD R0, R15, 0x1, R6 ;  /* 0x000000010f007824 */ /* 0x000fe400078e0206 */
[----:B------:R-:W-:Y:S01]  /*06f0*/  IMAD.WIDE R32, R21, 0x4, R32 ;  /* 0x0000000415207825 */ /* 0x000fe200078e0220 */
[----:B------:R0:W-:Y:S02]  /*0700*/  STG.E.64 desc[UR40][R12.64], R6 ;  /* 0x000000060c007986 */ /* 0x0001e4000c101b28 */
[----:B------:R-:W-:-:S05]  /*0710*/  I2FP.F32.U32 R0, R0 ;  /* 0x0000000000007245 */ /* 0x000fca0000201000 */
[----:B------:R-:W-:-:S04]  /*0720*/  FFMA R5, R0, R5, 1.1641532182693481445e-10 ;  /* 0x2f00000000057423 */ /* 0x000fc80000000005 */
[----:B------:R-:W-:Y:S01]  /*0730*/  FMUL R0, R2, R5 ;  /* 0x0000000502007220 */ /* 0x000fe20000400000 */
[----:B------:R-:W-:-:S03]  /*0740*/  IMAD.WIDE R4, R27, 0x4, RZ ;  /* 0x000000041b047825 */ /* 0x000fc600078e02ff */
[----:B------:R2:W3:Y:S02]  /*0750*/  F2I.TRUNC.NTZ R29, R0 ;  /* 0x00000000001d7305 */ /* 0x0004e4000020f100 */
[----:B0-2---:R-:W-:-:S07]  /*0760*/  P2R R0, PR, RZ, 0x1 ;  /* 0x00000001ff007803 */ /* 0x005fce0000000000 */
[----:B------:R-:W-:-:S07]  /*0770*/  LEPC R20, `(.L_x_1) ;  /* 0x000000001014794e */ /* 0x000fce0000000000 */
[----:B-1-3--:R-:W-:Y:S05]  /*0780*/  CALL.ABS.NOINC R8 ;  /* 0x0000000008007343 */ /* 0x00afea0003c00000 */
.L_x_1:
[----:B------:R-:W0:Y:S01]  /*0790*/  LDC.64 R34, c[0x0][0x3b0] ;  /* 0x0000ec00ff227b82 */ /* 0x000e220000000a00 */
[----:B------:R-:W-:Y:S01]  /*07a0*/  MOV R3, 0x1 ;  /* 0x0000000100037802 */ /* 0x000fe20000000f00 */
[----:B------:R-:W-:Y:S01]  /*07b0*/  IMAD.WIDE R6, R29, 0x4, R32 ;  /* 0x000000041d067825 */ /* 0x000fe200078e0220 */
[----:B------:R1:W-:Y:S01]  /*07c0*/  STG.E desc[UR40][R30.64], R29 ;  /* 0x0000001d1e007986 */ /* 0x0003e2000c101928 */
[----:B------:R-:W-:Y:S02]  /*07d0*/  ISETP.GE.AND P6, PT, R27, 0x1, PT ;  /* 0x000000011b00780c */ /* 0x000fe40003fc6270 */
[----:B------:R-:W-:Y:S01]  /*07e0*/  IMAD.MOV.U32 R16, RZ, RZ, R4 ;  /* 0x000000ffff107224 */ /* 0x000fe200078e0004 */
[----:B------:R1:W-:Y:S01]  /*07f0*/  STG.E desc[UR40][R6.64], R3 ;  /* 0x0000000306007986 */ /* 0x0003e2000c101928 */
[----:B------:R-:W-:Y:S02]  /*0800*/  IMAD.MOV.U32 R17, RZ, RZ, R5 ;  /* 0x000000ffff117224 */ /* 0x000fe400078e0005 */
[----:B0-----:R-:W-:-:S05]  /*0810*/  IMAD.WIDE R34, R18, 0x4, R34 ;  /* 0x0000000412227825 */ /* 0x001fca00078e0222 */
[----:B------:R1:W-:Y:S02]  /*0820*/  STG.E desc[UR40][R34.64], RZ ;  /* 0x000000ff22007986 */ /* 0x0003e4000c101928 */
[----:B------:R-:W-:Y:S05]  /*0830*/  @!P6 BRA `(.L_x_2) ;  /* 0x000000440030e947 */ /* 0x000fea0003800000 */
[----:B------:R-:W-:Y:S01]  /*0840*/  IADD3 R25, P0, PT, R32, 0x4, RZ ;  /* 0x0000000420197810 */ /* 0x000fe20007f1e0ff */
[----:B------:R-:W-:Y:S01]  /*0850*/  BSSY.RECONVERGENT B6, `(.L_x_2) ;  /* 0x000044a000067945 */ /* 0x000fe20003800200 */
[----:B------:R-:W-:Y:S02]  /*0860*/  IMAD.MOV.U32 R26, RZ, RZ, RZ ;  /* 0x000000ffff1a7224 */ /* 0x000fe400078e00ff */
[----:B------:R-:W-:-:S09]  /*0870*/  IADD3.X R27, PT, PT, RZ, R33, RZ, P0, !PT ;  /* 0x00000021ff1b7210 */ /* 0x000fd200007fe4ff */
.L_x_107:
[----:B0-----:R-:W0:Y:S01]  /*0880*/  LDCU UR4, c[0x0][0x398] ;  /* 0x00007300ff0477ac */ /* 0x001e220008000800 */
[----:B------:R-:W-:Y:S02]  /*0890*/  IMAD.MOV.U32 R0, RZ, RZ, 0x1 ;  /* 0x00000001ff007424 */ /* 0x000fe400078e00ff */
[----:B-1----:R-:W-:Y:S02]  /*08a0*/  IMAD.MOV.U32 R3, RZ, RZ, RZ ;  /* 0x000000ffff037224 */ /* 0x002fe400078e00ff */
[----:B------:R-:W-:Y:S01]  /*08b0*/  IMAD.MOV.U32 R7, RZ, RZ, RZ ;  /* 0x000000ffff077224 */ /* 0x000fe200078e00ff */
[----:B0-----:R-:W-:Y:S02]  /*08c0*/  UISETP.NE.AND UP0, UPT, UR4, 0x1, UPT ;  /* 0x000000010400788c */ /* 0x001fe4000bf05270 */
[----:B------:R-:W-:-:S07]  /*08d0*/  IMAD R28, R29, UR4, RZ ;  /* 0x000000041d1c7c24 */ /* 0x000fce000f8e02ff */
[----:B------:R-:W-:Y:S05]  /*08e0*/  BRA.U !UP0, `(.L_x_3) ;  /* 0x0000001108a87547 */ /* 0x000fea000b800000 */
[----:B------:R-:W-:Y:S01]  /*08f0*/  IADD3 R10, P0, PT, R16, 0x4, RZ ;  /* 0x00000004100a7810 */ /* 0x000fe20007f1e0ff */
[----:B------:R-:W-:Y:S01]  /*0900*/  HFMA2 R0, -RZ, RZ, 0, 5.9604644775390625e-08 ;  /* 0x00000001ff007431 */ /* 0x000fe200000001ff */
[----:B------:R-:W-:Y:S01]  /*0910*/  BSSY.RECONVERGENT B0, `(.L_x_4) ;  /* 0x0000126000007945 */ /* 0x000fe20003800200 */
[----:B------:R-:W-:Y:S01]  /*0920*/  IMAD.MOV.U32 R3, RZ, RZ, RZ ;  /* 0x000000ffff037224 */ /* 0x000fe200078e00ff */
[----:B------:R-:W-:Y:S01]  /*0930*/  MOV R4, R28 ;  /* 0x0000001c00047202 */ /* 0x000fe20000000f00 */
[----:B------:R-:W-:Y:S02]  /*0940*/  IMAD.MOV.U32 R14, RZ, RZ, R25 ;  /* 0x000000ffff0e7224 */ /* 0x000fe400078e0019 */
[----:B------:R-:W-:Y:S02]  /*0950*/  IMAD.MOV.U32 R15, RZ, RZ, R27 ;  /* 0x000000ffff0f7224 */ /* 0x000fe400078e001b */
[----:B------:R-:W-:Y:S02]  /*0960*/  IMAD.U32 R5, RZ, RZ, UR57 ;  /* 0x00000039ff057e24 */ /* 0x000fe4000f8e00ff */
[----:B------:R-:W-:-:S07]  /*0970*/  IMAD.X R11, RZ, RZ, R17, P0 ;  /* 0x000000ffff0b7224 */ /* 0x000fce00000e0611 */
.L_x_23:
[----:B------:R-:W-:Y:S01]  /*0980*/  MOV R9, UR44 ;  /* 0x0000002c00097c02 */ /* 0x000fe20008000f00 */
[----:B------:R-:W-:Y:S01]  /*0990*/  IMAD.U32 R8, RZ, RZ, UR46 ;  /* 0x0000002eff087e24 */ /* 0x000fe2000f8e00ff */
[----:B------:R0:W-:Y:S03]  /*09a0*/  ST.E desc[UR40][R10.64+-0x4], RZ ;  /* 0xfffffcff0a007985 */ /* 0x0001e6000c101928 */
[----:B------:R-:W-:-:S05]  /*09b0*/  IMAD.WIDE R8, R4, 0x4, R8 ;  /* 0x0000000404087825 */ /* 0x000fca00078e0208 */
[----:B------:R-:W2:Y:S01]  /*09c0*/  LDG.E R20, desc[UR40][R8.64+-0x4] ;  /* 0xfffffc2808147981 */ /* 0x000ea2000c1e1900 */
[----:B------:R-:W-:Y:S01]  /*09d0*/  IMAD.U32 R12, RZ, RZ, UR47 ;  /* 0x0000002fff0c7e24 */ /* 0x000fe2000f8e00ff */
[----:B------:R-:W-:Y:S01]  /*09e0*/  BSSY.RECONVERGENT B3, `(.L_x_5) ;  /* 0x0000087000037945 */ /* 0x000fe20003800200 */
[----:B------:R-:W-:Y:S02]  /*09f0*/  IMAD.U32 R13, RZ, RZ, UR45 ;  /* 0x0000002dff0d7e24 */ /* 0x000fe4000f8e00ff */
[----:B------:R-:W-:Y:S01]  /*0a00*/  IMAD.WIDE R12, R4, 0x4, R12 ;  /* 0x00000004040c7825 */ /* 0x000fe200078e020c */
[----:B--2---:R-:W-:-:S13]  /*0a10*/  ISETP.GE.AND P0, PT, R20, 0x1, PT ;  /* 0x000000011400780c */ /* 0x004fda0003f06270 */
[----:B0-----:R-:W-:Y:S05]  /*0a20*/  @!P0 BRA `(.L_x_6) ;  /* 0x0000000800088947 */ /* 0x001fea0003800000 */
[----:B------:R-:W2:Y:S02]  /*0a30*/  LDG.E R6, desc[UR40][R14.64+-0x4] ;  /* 0xfffffc280e067981 */ /* 0x000ea4000c1e1900 */
[----:B--2---:R-:W-:-:S13]  /*0a40*/  ISETP.NE.AND P0, PT, R6, RZ, PT ;  /* 0x000000ff0600720c */ /* 0x004fda0003f05270 */
[----:B------:R-:W-:Y:S05]  /*0a50*/  @P0 BRA `(.L_x_6) ;  /* 0x0000000400fc0947 */ /* 0x000fea0003800000 */
[----:B------:R0:W5:Y:S01]  /*0a60*/  LDG.E R48, desc[UR40][R12.64+-0x4] ;  /* 0xfffffc280c307981 */ /* 0x000162000c1e1900 */
[----:B------:R-:W-:Y:S01]  /*0a70*/  HFMA2 R6, -RZ, RZ, 2.5625, 0 ;  /* 0x41200000ff067431 */ /* 0x000fe200000001ff */
[----:B------:R-:W-:Y:S01]  /*0a80*/  I2FP.F32.U32 R0, R20 ;  /* 0x0000001400007245 */ /* 0x000fe20000201000 */
[----:B------:R-:W-:Y:S01]  /*0a90*/  IMAD.MOV.U32 R7, RZ, RZ, 0x3dcccccd ;  /* 0x3dcccccdff077424 */ /* 0x000fe200078e00ff */
[----:B------:R-:W-:Y:S01]  /*0aa0*/  ISETP.NE.U32.AND P2, PT, RZ, UR52, PT ;  /* 0x00000034ff007c0c */ /* 0x000fe2000bf45070 */
[----:B------:R-:W-:Y:S01]  /*0ab0*/  BSSY.RECONVERGENT B4, `(.L_x_7) ;  /* 0x000000f000047945 */ /* 0x000fe20003800200 */
[----:B------:R-:W1:Y:S01]  /*0ac0*/  FCHK P0, R0, 10 ;  /* 0x4120000000007902 */ /* 0x000e620000000000 */
[----:B------:R-:W-:Y:S01]  /*0ad0*/  ISETP.LE.AND P3, PT, RZ, UR37, PT ;  /* 0x00000025ff007c0c */ /* 0x000fe2000bf63270 */
[----:B------:R-:W-:-:S04]  /*0ae0*/  FFMA R6, R7, -R6, 1 ;  /* 0x3f80000007067423 */ /* 0x000fc80000000806 */
[----:B------:R-:W-:Y:S01]  /*0af0*/  FFMA R7, R6, R7, 0.10000000149011611938 ;  /* 0x3dcccccd06077423 */ /* 0x000fe20000000007 */
[----:B------:R-:W-:-:S03]  /*0b00*/  IMAD.U32 R6, RZ, RZ, UR51 ;  /* 0x00000033ff067e24 */ /* 0x000fc6000f8e00ff */
[----:B------:R-:W-:Y:S02]  /*0b10*/  FFMA R54, R0, R7, RZ ;  /* 0x0000000700367223 */ /* 0x000fe400000000ff */
[----:B------:R-:W-:Y:S02]  /*0b20*/  ISETP.NE.AND.EX P2, PT, R6, -0x80000000, PT, P2 ;  /* 0x800000000600780c */ /* 0x000fe40003f45320 */
[----:B------:R-:W-:-:S04]  /*0b30*/  FFMA R6, R54, -10, R0 ;  /* 0xc120000036067823 */ /* 0x000fc80000000000 */
[----:B------:R-:W-:Y:S01]  /*0b40*/  FFMA R54, R7, R6, R54 ;  /* 0x0000000607367223 */ /* 0x000fe20000000036 */
[----:B01----:R-:W-:Y:S06]  /*0b50*/  @!P0 BRA `(.L_x_8) ;  /* 0x0000000000108947 */ /* 0x003fec0003800000 */
[----:B------:R-:W-:Y:S01]  /*0b60*/  IMAD.MOV.U32 R7, RZ, RZ, 0x41200000 ;  /* 0x41200000ff077424 */ /* 0x000fe200078e00ff */
[----:B------:R-:W-:-:S07]  /*0b70*/  MOV R6, 0xb90 ;  /* 0x00000b9000067802 */ /* 0x000fce0000000f00 */
[----:B-----5:R-:W-:Y:S05]  /*0b80*/  CALL.REL.NOINC `($__internal_0_$__cuda_sm3x_div_rn_noftz_f32_slowpath) ;  /* 0x0000004000907944 */ /* 0x020fea0003c00000 */
[----:B------:R-:W-:-:S07]  /*0b90*/  IMAD.MOV.U32 R54, RZ, RZ, R21 ;  /* 0x000000ffff367224 */ /* 0x000fce00078e0015 */
.L_x_8:
[----:B------:R-:W-:Y:S05]  /*0ba0*/  BSYNC.RECONVERGENT B4 ;  /* 0x0000000000047941 */ /* 0x000fea0003800200 */
.L_x_7:
[----:B-----5:R-:W0:Y:S01]  /*0bb0*/  F2F.F64.F32 R46, R48 ;  /* 0x00000030002e7310 */ /* 0x020e220000201800 */
[----:B------:R-:W-:Y:S01]  /*0bc0*/  IMAD.U32 R21, RZ, RZ, UR37 ;  /* 0x00000025ff157e24 */ /* 0x000fe2000f8e00ff */
[----:B------:R-:W-:Y:S01]  /*0bd0*/  BSSY.RECONVERGENT B1, `(.L_x_9) ;  /* 0x0000009000017945 */ /* 0x000fe20003800200 */
[----:B------:R-:W-:Y:S01]  /*0be0*/  IMAD.U32 R7, RZ, RZ, UR37 ;  /* 0x00000025ff077e24 */ /* 0x000fe2000f8e00ff */
[----:B------:R-:W-:Y:S01]  /*0bf0*/  MOV R6, UR36 ;  /* 0x0000002400067c02 */ /* 0x000fe20008000f00 */
[----:B------:R-:W-:Y:S01]  /*0c00*/  IMAD.U32 R20, RZ, RZ, UR36 ;  /* 0x00000024ff147e24 */ /* 0x000fe2000f8e00ff */
[----:B------:R-:W-:Y:S02]  /*0c10*/  MOV R7, R21 ;  /* 0x0000001500077202 */ /* 0x000fe40000000f00 */
[----:B------:R-:W-:Y:S01]  /*0c20*/  MOV R0, 0xc60 ;  /* 0x00000c6000007802 */ /* 0x000fe20000000f00 */
[----:B0-----:R-:W-:-:S10]  /*0c30*/  DADD R36, -RZ, |R46| ;  /* 0x00000000ff247229 */ /* 0x001fd4000000052e */
[----:B------:R-:W-:-:S07]  /*0c40*/  IMAD.MOV.U32 R39, RZ, RZ, R37 ;  /* 0x000000ffff277224 */ /* 0x000fce00078e0025 */
[----:B------:R-:W-:Y:S05]  /*0c50*/  CALL.REL.NOINC `($_Z3antP17curandStateXORWOWPfPiiiiS2_S2_S2_ii$__internal_accurate_pow) ;  /* 0x0000004400f47944 */ /* 0x000fea0003c00000 */
[----:B------:R-:W-:Y:S05]  /*0c60*/  BSYNC.RECONVERGENT B1 ;  /* 0x0000000000017941 */ /* 0x000fea0003800200 */
.L_x_9:
[----:B------:R-:W-:Y:S01]  /*0c70*/  DADD R6, R46, UR36 ;  /* 0x000000242e067e29 */ /* 0x000fe20008000000 */
[----:B------:R-:W-:Y:S01]  /*0c80*/  ISETP.NE.AND P4, PT, R23, RZ, PT ;  /* 0x000000ff1700720c */ /* 0x000fe20003f85270 */
[----:B------:R-:W-:Y:S01]  /*0c90*/  DADD R36, -RZ, -R20 ;  /* 0x00000000ff247229 */ /* 0x000fe20000000914 */
[----:B------:R-:W-:Y:S01]  /*0ca0*/  FSETP.NEU.AND P1, PT, R48, RZ, PT ;  /* 0x000000ff3000720b */ /* 0x000fe20003f2d000 */
[----:B------:R-:W-:Y:S01]  /*0cb0*/  BSSY.RECONVERGENT B1, `(.L_x_10) ;  /* 0x000001c000017945 */ /* 0x000fe20003800200 */
[----:B------:R-:W-:Y:S02]  /*0cc0*/  ISETP.GE.AND P0, PT, R47, RZ, PT ;  /* 0x000000ff2f00720c */ /* 0x000fe40003f06270 */
[----:B------:R-:W-:-:S03]  /*0cd0*/  SEL R0, RZ, 0xffffffff, !P4 ;  /* 0xffffffffff007807 */ /* 0x000fc60006000000 */
[----:B------:R-:W-:Y:S02]  /*0ce0*/  LOP3.LUT R6, R7, 0x7ff00000, RZ, 0xc0, !PT ;  /* 0x7ff0000007067812 */ /* 0x000fe400078ec0ff */
[----:B------:R-:W-:Y:S02]  /*0cf0*/  SEL R7, R47, RZ, P4 ;  /* 0x000000ff2f077207 */ /* 0x000fe40002000000 */
[----:B------:R-:W-:Y:S02]  /*0d00*/  FSEL R29, R36, R20, !P2 ;  /* 0x00000014241d7208 */ /* 0x000fe40005000000 */
[----:B------:R-:W-:Y:S02]  /*0d10*/  @!P3 LOP3.LUT R7, R7, 0x7ff00000, RZ, 0xfc, !PT ;  /* 0x7ff000000707b812 */ /* 0x000fe400078efcff */
[----:B------:R-:W-:Y:S02]  /*0d20*/  ISETP.NE.AND P3, PT, R6, 0x7ff00000, PT ;  /* 0x7ff000000600780c */ /* 0x000fe40003f65270 */
[----:B------:R-:W-:-:S02]  /*0d30*/  FSEL R36, R37, R21, !P2 ;  /* 0x0000001525247208 */ /* 0x000fc40005000000 */
[----:B------:R-:W-:Y:S02]  /*0d40*/  FSEL R20, R29, R20, !P0 ;  /* 0x000000141d147208 */ /* 0x000fe40004000000 */
[----:B------:R-:W-:Y:S02]  /*0d50*/  @P1 FSEL R7, R36, R21, !P0 ;  /* 0x0000001524071208 */ /* 0x000fe40004000000 */
[----:B------:R-:W-:Y:S02]  /*0d60*/  FSEL R6, R20, RZ, P1 ;  /* 0x000000ff14067208 */ /* 0x000fe40000800000 */
[----:B------:R-:W-:-:S03]  /*0d70*/  @P1 SEL R0, RZ, 0xffffffff, P2 ;  /* 0xffffffffff001807 */ /* 0x000fc60001000000 */
[----:B------:R-:W-:Y:S05]  /*0d80*/  @P3 BRA `(.L_x_11) ;  /* 0x0000000000383947 */ /* 0x000fea0003800000 */
[----:B------:R-:W-:-:S13]  /*0d90*/  FSETP.NAN.AND P1, PT, R48, R48, PT ;  /* 0x000000303000720b */ /* 0x000fda0003f28000 */
[----:B------:R-:W-:Y:S05]  /*0da0*/  @P1 BRA `(.L_x_12) ;  /* 0x00000000002c1947 */ /* 0x000fea0003800000 */
[----:B------:R-:W-:-:S14]  /*0db0*/  DSETP.NEU.AND P1, PT, |R46|, +INF , PT ;  /* 0x7ff000002e00742a */ /* 0x000fdc0003f2d200 */
[----:B------:R-:W-:Y:S05]  /*0dc0*/  @P1 BRA `(.L_x_11) ;  /* 0x0000000000281947 */ /* 0x000fea0003800000 */
[----:B------:R-:W-:Y:S01]  /*0dd0*/  UISETP.NE.AND UP0, UPT, UR58, 0x3fe00000, UPT ;  /* 0x3fe000003a00788c */ /* 0x000fe2000bf05270 */
[----:B------:R-:W-:-:S03]  /*0de0*/  LOP3.LUT R0, R0, 0x1, RZ, 0xc0, !PT ;  /* 0x0000000100007812 */ /* 0x000fc600078ec0ff */
[----:B------:R-:W-:Y:S01]  /*0df0*/  USEL UR4, UR62, UR59, UP0 ;  /* 0x0000003b3e047287 */ /* 0x000fe20008000000 */
[----:B------:R-:W-:-:S05]  /*0e00*/  ISETP.NE.U32.AND P1, PT, R0, 0x1, PT ;  /* 0x000000010000780c */ /* 0x000fca0003f25070 */
[----:B------:R-:W-:-:S05]  /*0e10*/  IMAD.U32 R6, RZ, RZ, UR4 ;  /* 0x00000004ff067e24 */ /* 0x000fca000f8e00ff */
[----:B------:R-:W-:-:S04]  /*0e20*/  SEL R6, R6, UR59, !P1 ;  /* 0x0000003b06067c07 */ /* 0x000fc8000c800000 */
[----:B------:R-:W-:Y:S01]  /*0e30*/  SEL R7, R6, UR59, !P0 ;  /* 0x0000003b06077c07 */ /* 0x000fe2000c000000 */
[----:B------:R-:W-:Y:S01]  /*0e40*/  IMAD.MOV.U32 R6, RZ, RZ, RZ ;  /* 0x000000ffff067224 */ /* 0x000fe200078e00ff */
[----:B------:R-:W-:Y:S06]  /*0e50*/  BRA `(.L_x_11) ;  /* 0x0000000000047947 */ /* 0x000fec0003800000 */
.L_x_12:
[----:B------:R-:W-:-:S11]  /*0e60*/  DADD R6, R46, UR36 ;  /* 0x000000242e067e29 */ /* 0x000fd60008000000 */
.L_x_11:
[----:B------:R-:W-:Y:S05]  /*0e70*/  BSYNC.RECONVERGENT B1 ;  /* 0x0000000000017941 */ /* 0x000fea0003800200 */
.L_x_10:
[----:B------:R-:W0:Y:S01]  /*0e80*/  LDCU.64 UR4, c[0x0][0x3c0] ;  /* 0x00007800ff0477ac */ /* 0x000e220008000a00 */
[----:B------:R-:W1:Y:S01]  /*0e90*/  F2F.F64.F32 R46, R54 ;  /* 0x00000036002e7310 */ /* 0x000e620000201800 */
[----:B------:R-:W-:Y:S01]  /*0ea0*/  IMAD.U32 R0, RZ, RZ, UR53 ;  /* 0x00000035ff007e24 */ /* 0x000fe2000f8e00ff */
[----:B------:R-:W-:Y:S01]  /*0eb0*/  ISETP.NE.U32.AND P2, PT, RZ, UR54, PT ;  /* 0x00000036ff007c0c */ /* 0x000fe2000bf45070 */
[----:B------:R-:W-:Y:S01]  /*0ec0*/  IMAD.U32 R21, RZ, RZ, UR39 ;  /* 0x00000027ff157e24 */ /* 0x000fe2000f8e00ff */
[----:B------:R-:W-:Y:S01]  /*0ed0*/  FSETP.NEU.AND P0, PT, R48, 1, PT ;  /* 0x3f8000003000780b */ /* 0x000fe20003f0d000 */
[----:B------:R-:W-:Y:S01]  /*0ee0*/  BSSY.RECONVERGENT B1, `(.L_x_13) ;  /* 0x0000013000017945 */ /* 0x000fe20003800200 */
[----:B------:R-:W-:Y:S02]  /*0ef0*/  ISETP.NE.AND.EX P2, PT, R0, -0x80000000, PT, P2 ;  /* 0x800000000000780c */ /* 0x000fe40003f45320 */
[----:B------:R-:W-:Y:S01]  /*0f00*/  FSEL R48, R6, RZ, P0 ;  /* 0x000000ff06307208 */ /* 0x000fe20000000000 */
[----:B------:R-:W-:Y:S01]  /*0f10*/  IMAD.U32 R6, RZ, RZ, UR38 ;  /* 0x00000026ff067e24 */ /* 0x000fe2000f8e00ff */
[----:B------:R-:W-:Y:S01]  /*0f20*/  FSEL R0, R7, 1.875, P0 ;  /* 0x3ff0000007007808 */ /* 0x000fe20000000000 */
[----:B------:R-:W-:Y:S01]  /*0f30*/  IMAD.U32 R7, RZ, RZ, UR39 ;  /* 0x00000027ff077e24 */ /* 0x000fe2000f8e00ff */
[----:B------:R-:W-:Y:S01]  /*0f40*/  MOV R20, UR61 ;  /* 0x0000003d00147c02 */ /* 0x000fe20008000f00 */
[----:B------:R-:W-:Y:S01]  /*0f50*/  IMAD.MOV.U32 R7, RZ, RZ, R21 ;  /* 0x000000ffff077224 */ /* 0x000fe200078e0015 */
[----:B------:R-:W-:Y:S01]  /*0f60*/  ISETP.LE.AND P4, PT, RZ, UR39, PT ;  /* 0x00000027ff007c0c */ /* 0x000fe2000bf83270 */
[----:B-1----:R-:W-:Y:S01]  /*0f70*/  IMAD.MOV.U32 R36, RZ, RZ, R46 ;  /* 0x000000ffff247224 */ /* 0x002fe200078e002e */
[----:B------:R-:W-:-:S02]  /*0f80*/  ISETP.NE.AND P1, PT, R20, 0x3fe00000, PT ;  /* 0x3fe000001400780c */ /* 0x000fc40003f25270 */
[----:B0-----:R-:W-:Y:S02]  /*0f90*/  ISETP.NE.AND P0, PT, RZ, UR4, PT ;  /* 0x00000004ff007c0c */ /* 0x001fe4000bf05270 */
[----:B------:R-:W-:Y:S02]  /*0fa0*/  MOV R20, UR38 ;  /* 0x0000002600147c02 */ /* 0x000fe40008000f00 */
[----:B------:R-:W-:Y:S02]  /*0fb0*/  FSEL R49, R0, 1.875, P0 ;  /* 0x3ff0000000317808 */ /* 0x000fe40000000000 */
[----:B------:R-:W-:Y:S02]  /*0fc0*/  ISETP.NE.AND P3, PT, RZ, UR5, PT ;  /* 0x00000005ff007c0c */ /* 0x000fe4000bf65270 */
[----:B------:R-:W-:Y:S02]  /*0fd0*/  MOV R39, R47 ;  /* 0x0000002f00277202 */ /* 0x000fe40000000f00 */
[----:B------:R-:W-:-:S02]  /*0fe0*/  FSEL R48, R48, RZ, P0 ;  /* 0x000000ff30307208 */ /* 0x000fc40000000000 */
[----:B------:R-:W-:-:S07]  /*0ff0*/  MOV R0, 0x1010 ;  /* 0x0000101000007802 */ /* 0x000fce0000000f00 */
[----:B------:R-:W-:Y:S05]  /*1000*/  CALL.REL.NOINC `($_Z3antP17curandStateXORWOWPfPiiiiS2_S2_S2_ii$__internal_accurate_pow) ;  /* 0x0000004400087944 */ /* 0x000fea0003c00000 */
[----:B------:R-:W-:Y:S05]  /*1010*/  BSYNC.RECONVERGENT B1 ;  /* 0x0000000000017941 */ /* 0x000fea0003800200 */
.L_x_13:
[----:B------:R-:W-:Y:S01]  /*1020*/  FSETP.NEU.AND P0, PT, R54, RZ, PT ;  /* 0x000000ff3600720b */ /* 0x000fe20003f0d000 */
[----:B------:R-:W-:Y:S01]  /*1030*/  DADD R6, -RZ, -R20 ;  /* 0x00000000ff067229 */ /* 0x000fe20000000914 */
[----:B------:R-:W-:Y:S01]  /*1040*/  ISETP.NE.AND P5, PT, R24, RZ, PT ;  /* 0x000000ff1800720c */ /* 0x000fe20003fa5270 */
[----:B------:R-:W-:-:S03]  /*1050*/  IMAD.U32 R36, RZ, RZ, UR63 ;  /* 0x0000003fff247e24 */ /* 0x000fc6000f8e00ff */
[----:B------:R-:W-:Y:S02]  /*1060*/  SEL R29, RZ, 0xffffffff, !P5 ;  /* 0xffffffffff1d7807 */ /* 0x000fe40006800000 */
[----:B------:R-:W-:Y:S02]  /*1070*/  SEL R0, R47, RZ, P5 ;  /* 0x000000ff2f007207 */ /* 0x000fe40002800000 */
[----:B------:R-:W-:Y:S02]  /*1080*/  SEL R36, R36, UR60, P1 ;  /* 0x0000003c24247c07 */ /* 0x000fe40008800000 */
[----:B------:R-:W-:Y:S02]  /*1090*/  FSEL R37, R6, R20, !P2 ;  /* 0x0000001406257208 */ /* 0x000fe40005000000 */
[----:B------:R-:W-:Y:S02]  /*10a0*/  @P0 SEL R29, RZ, 0xffffffff, P2 ;  /* 0xffffffffff1d0807 */ /* 0x000fe40001000000 */
[----:B------:R-:W-:Y:S01]  /*10b0*/  FSEL R38, R7, R21, !P2 ;  /* 0x0000001507267208 */ /* 0x000fe20005000000 */
[----:B------:R-:W-:Y:S01]  /*10c0*/  DADD R6, R46, UR38 ;  /* 0x000000262e067e29 */ /* 0x000fe20008000000 */
[----:B------:R-:W-:-:S02]  /*10d0*/  LOP3.LUT R29, R29, 0x1, RZ, 0xc0, !PT ;  /* 0x000000011d1d7812 */ /* 0x000fc400078ec0ff */
[----:B------:R-:W-:Y:S02]  /*10e0*/  @!P4 LOP3.LUT R0, R0, 0x7ff00000, RZ, 0xfc, !PT ;  /* 0x7ff000000000c812 */ /* 0x000fe400078efcff */
[----:B------:R-:W-:Y:S02]  /*10f0*/  ISETP.GE.AND P2, PT, R47, RZ, PT ;  /* 0x000000ff2f00720c */ /* 0x000fe40003f46270 */
[----:B------:R-:W-:Y:S02]  /*1100*/  FSETP.NEU.AND P4, PT, R54, +INF , PT ;  /* 0x7f8000003600780b */ /* 0x000fe40003f8d000 */
[----:B------:R-:W-:Y:S02]  /*1110*/  ISETP.NE.U32.AND P1, PT, R29, 0x1, PT ;  /* 0x000000011d00780c */ /* 0x000fe40003f25070 */
[----:B------:R-:W-:Y:S02]  /*1120*/  FSEL R20, R37, R20, !P2 ;  /* 0x0000001425147208 */ /* 0x000fe40005000000 */
[----:B------:R-:W-:-:S02]  /*1130*/  LOP3.LUT R6, R7, 0x7ff00000, RZ, 0xc0, !PT ;  /* 0x7ff0000007067812 */ /* 0x000fc400078ec0ff */
[----:B------:R-:W-:Y:S02]  /*1140*/  SEL R36, R36, UR60, !P1 ;  /* 0x0000003c24247c07 */ /* 0x000fe4000c800000 */
[----:B------:R-:W-:Y:S02]  /*1150*/  @P0 FSEL R0, R38, R21, !P2 ;  /* 0x0000001526000208 */ /* 0x000fe40005000000 */
[----:B------:R-:W-:Y:S02]  /*1160*/  FSEL R20, R20, RZ, P0 ;  /* 0x000000ff14147208 */ /* 0x000fe40000000000 */
[----:B------:R-:W-:Y:S02]  /*1170*/  ISETP.NE.AND P0, PT, R6, 0x7ff00000, PT ;  /* 0x7ff000000600780c */ /* 0x000fe40003f05270 */
[----:B------:R-:W-:Y:S02]  /*1180*/  SEL R7, R36, UR60, !P2 ;  /* 0x0000003c24077c07 */ /* 0x000fe4000d000000 */
[----:B------:R-:W-:-:S02]  /*1190*/  FSETP.NEU.AND P1, PT, R54, 1, PT ;  /* 0x3f8000003600780b */ /* 0x000fc40003f2d000 */
[----:B------:R-:W-:Y:S02]  /*11a0*/  @!P4 FSEL R20, R20, RZ, P0 ;  /* 0x000000ff1414c208 */ /* 0x000fe40000000000 */
[----:B------:R-:W-:Y:S02]  /*11b0*/  @!P4 FSEL R0, R7, R0, !P0 ;  /* 0x000000000700c208 */ /* 0x000fe40004000000 */
[----:B------:R-:W-:Y:S02]  /*11c0*/  FSEL R6, R20, RZ, P1 ;  /* 0x000000ff14067208 */ /* 0x000fe40000800000 */
[----:B------:R-:W-:Y:S02]  /*11d0*/  FSEL R0, R0, 1.875, P1 ;  /* 0x3ff0000000007808 */ /* 0x000fe40000800000 */
[----:B------:R-:W-:Y:S02]  /*11e0*/  FSEL R6, R6, RZ, P3 ;  /* 0x000000ff06067208 */ /* 0x000fe40001800000 */
[----:B------:R-:W-:Y:S01]  /*11f0*/  FSEL R7, R0, 1.875, P3 ;  /* 0x3ff0000000077808 */ /* 0x000fe20001800000 */
[----:B------:R-:W-:-:S05]  /*1200*/  IMAD.MOV.U32 R0, RZ, RZ, RZ ;  /* 0x000000ffff007224 */ /* 0x000fca00078e00ff */
[----:B------:R-:W-:-:S10]  /*1210*/  DMUL R48, R48, R6 ;  /* 0x0000000630307228 */ /* 0x000fd40000000000 */
[----:B------:R-:W0:Y:S02]  /*1220*/  F2F.F32.F64 R48, R48 ;  /* 0x0000003000307310 */ /* 0x000e240000301000 */
[----:B0-----:R0:W-:Y:S01]  /*1230*/  ST.E desc[UR40][R10.64+-0x4], R48 ;  /* 0xfffffc300a007985 */ /* 0x0011e2000c101928 */
[----:B------:R-:W-:-:S07]  /*1240*/  FADD R3, R3, R48 ;  /* 0x0000003003037221 */ /* 0x000fce0000000000 */
.L_x_6:
[----:B------:R-:W-:Y:S05]  /*1250*/  BSYNC.RECONVERGENT B3 ;  /* 0x0000000000037941 */ /* 0x000fea0003800200 */
.L_x_5:
[----:B------:R1:W-:Y:S04]  /*1260*/  ST.E desc[UR40][R10.64], RZ ;  /* 0x000000ff0a007985 */ /* 0x0003e8000c101928 */
[----:B------:R-:W2:Y:S01]  /*1270*/  LDG.E R8, desc[UR40][R8.64] ;  /* 0x0000002808087981 */ /* 0x000ea2000c1e1900 */
[----:B------:R-:W-:Y:S01]  /*1280*/  BSSY.RECONVERGENT B3, `(.L_x_14) ;  /* 0x0000086000037945 */ /* 0x000fe20003800200 */
[----:B--2---:R-:W-:-:S13]  /*1290*/  ISETP.GE.AND P0, PT, R8, 0x1, PT ;  /* 0x000000010800780c */ /* 0x004fda0003f06270 */
[----:B-1----:R-:W-:Y:S05]  /*12a0*/  @!P0 BRA `(.L_x_15) ;  /* 0x00000008000c8947 */ /* 0x002fea0003800000 */
[----:B------:R-:W2:Y:S02]  /*12b0*/  LDG.E R6, desc[UR40][R14.64] ;  /* 0x000000280e067981 */ /* 0x000ea4000c1e1900 */
[----:B--2---:R-:W-:-:S13]  /*12c0*/  ISETP.NE.AND P0, PT, R6, RZ, PT ;  /* 0x000000ff0600720c */ /* 0x004fda0003f05270 */
[----:B------:R-:W-:Y:S05]  /*12d0*/  @P0 BRA `(.L_x_15) ;  /* 0x0000000800000947 */ /* 0x000fea0003800000 */
[----:B------:R1:W5:Y:S01]  /*12e0*/  LDG.E R12, desc[UR40][R12.64] ;  /* 0x000000280c0c7981 */ /* 0x000362000c1e1900 */
[----:B------:R-:W-:Y:S01]  /*12f0*/  MOV R7, 0x41200000 ;  /* 0x4120000000077802 */ /* 0x000fe20000000f00 */
[----:B------:R-:W-:Y:S01]  /*1300*/  IMAD.MOV.U32 R46, RZ, RZ, 0x3dcccccd ;  /* 0x3dcccccdff2e7424 */ /* 0x000fe200078e00ff */
[----:B------:R-:W-:Y:S01]  /*1310*/  I2FP.F32.U32 R8, R8 ;  /* 0x0000000800087245 */ /* 0x000fe20000201000 */
[----:B------:R-:W-:Y:S01]  /*1320*/  IMAD.U32 R0, RZ, RZ, UR51 ;  /* 0x00000033ff007e24 */ /* 0x000fe2000f8e00ff */
[----:B------:R-:W-:Y:S01]  /*1330*/  ISETP.NE.U32.AND P2, PT, RZ, UR52, PT ;  /* 0x00000034ff007c0c */ /* 0x000fe2000bf45070 */
[----:B------:R-:W-:Y:S01]  /*1340*/  FFMA R7, R46, -R7, 1 ;  /* 0x3f8000002e077423 */ /* 0x000fe20000000807 */
[----:B------:R-:W2:Y:S01]  /*1350*/  FCHK P0, R8, 10 ;  /* 0x4120000008007902 */ /* 0x000ea20000000000 */
[----:B------:R-:W-:Y:S01]  /*1360*/  BSSY.RECONVERGENT B4, `(.L_x_16) ;  /* 0x000000d000047945 */ /* 0x000fe20003800200 */
[----:B------:R-:W-:Y:S01]  /*1370*/  ISETP.NE.AND.EX P2, PT, R0, -0x80000000, PT, P2 ;  /* 0x800000000000780c */ /* 0x000fe20003f45320 */
[----:B------:R-:W-:Y:S01]  /*1380*/  FFMA R46, R7, R46, 0.10000000149011611938 ;  /* 0x3dcccccd072e7423 */ /* 0x000fe2000000002e */
[----:B------:R-:W-:-:S03]  /*1390*/  ISETP.LE.AND P3, PT, RZ, UR37, PT ;  /* 0x00000025ff007c0c */ /* 0x000fc6000bf63270 */
[----:B------:R-:W-:-:S04]  /*13a0*/  FFMA R7, R46, R8, RZ ;  /* 0x000000082e077223 */ /* 0x000fc800000000ff */
[----:B------:R-:W-:-:S04]  /*13b0*/  FFMA R0, R7, -10, R8 ;  /* 0xc120000007007823 */ /* 0x000fc80000000008 */
[----:B------:R-:W-:Y:S01]  /*13c0*/  FFMA R46, R46, R0, R7 ;  /* 0x000000002e2e7223 */ /* 0x000fe20000000007 */
[----:B-12---:R-:W-:Y:S06]  /*13d0*/  @!P0 BRA `(.L_x_17) ;  /* 0x0000000000148947 */ /* 0x006fec0003800000 */
[----:B------:R-:W-:Y:S01]  /*13e0*/  IMAD.MOV.U32 R0, RZ, RZ, R8 ;  /* 0x000000ffff007224 */ /* 0x000fe200078e0008 */
[----:B------:R-:W-:Y:S01]  /*13f0*/  MOV R6, 0x1420 ;  /* 0x0000142000067802 */ /* 0x000fe20000000f00 */
[----:B------:R-:W-:-:S07]  /*1400*/  IMAD.MOV.U32 R7, RZ, RZ, 0x41200000 ;  /* 0x41200000ff077424 */ /* 0x000fce00078e00ff */
[----:B0----5:R-:W-:Y:S05]  /*1410*/  CALL.REL.NOINC `($__internal_0_$__cuda_sm3x_div_rn_noftz_f32_slowpath) ;  /* 0x00000038006c7944 */ /* 0x021fea0003c00000 */
[----:B------:R-:W-:-:S07]  /*1420*/  MOV R46, R21 ;  /* 0x00000015002e7202 */ /* 0x000fce0000000f00 */
.L_x_17:
[----:B------:R-:W-:Y:S05]  /*1430*/  BSYNC.RECONVERGENT B4 ;  /* 0x0000000000047941 */ /* 0x000fea0003800200 */
.L_x_16:
[----:B-----5:R-:W1:Y:S01]  /*1440*/  F2F.F64.F32 R8, R12 ;  /* 0x0000000c00087310 */ /* 0x020e620000201800 */
[----:B------:R-:W-:Y:S01]  /*1450*/  MOV R21, UR37 ;  /* 0x0000002500157c02 */ /* 0x000fe20008000f00 */
[----:B------:R-:W-:Y:S01]  /*1460*/  BSSY.RECONVERGENT B1, `(.L_x_18) ;  /* 0x0000009000017945 */ /* 0x000fe20003800200 */
[----:B------:R-:W-:Y:S01]  /*1470*/  IMAD.U32 R7, RZ, RZ, UR37 ;  /* 0x00000025ff077e24 */ /* 0x000fe2000f8e00ff */
[----:B------:R-:W-:Y:S01]  /*1480*/  MOV R0, 0x14f0 ;  /* 0x000014f000007802 */ /* 0x000fe20000000f00 */
[----:B------:R-:W-:Y:S02]  /*1490*/  IMAD.U32 R6, RZ, RZ, UR36 ;  /* 0x00000024ff067e24 */ /* 0x000fe4000f8e00ff */
[----:B------:R-:W-:Y:S02]  /*14a0*/  IMAD.U32 R20, RZ, RZ, UR36 ;  /* 0x00000024ff147e24 */ /* 0x000fe4000f8e00ff */
[----:B------:R-:W-:Y:S01]  /*14b0*/  IMAD.MOV.U32 R7, RZ, RZ, R21 ;  /* 0x000000ffff077224 */ /* 0x000fe200078e0015 */
[----:B-1----:R-:W-:-:S10]  /*14c0*/  DADD R36, -RZ, |R8| ;  /* 0x00000000ff247229 */ /* 0x002fd40000000508 */
[----:B------:R-:W-:-:S07]  /*14d0*/  IMAD.MOV.U32 R39, RZ, RZ, R37 ;  /* 0x000000ffff277224 */ /* 0x000fce00078e0025 */
[----:B0-----:R-:W-:Y:S05]  /*14e0*/  CALL.REL.NOINC `($_Z3antP17curandStateXORWOWPfPiiiiS2_S2_S2_ii$__internal_accurate_pow) ;  /* 0x0000003c00d07944 */ /* 0x001fea0003c00000 */
[----:B------:R-:W-:Y:S05]  /*14f0*/  BSYNC.RECONVERGENT B1 ;  /* 0x0000000000017941 */ /* 0x000fea0003800200 */
.L_x_18:
        /* <DEDUP_REMOVED lines=28> */
[----:B------:R-:W-:Y:S02]  /*16c0*/  SEL R7, R6, UR59, !P0 ;  /* 0x0000003b06077c07 */ /* 0x000fe4000c000000 */
[----:B------:R-:W-:Y:S01]  /*16d0*/  MOV R6, RZ ;  /* 0x000000ff00067202 */ /* 0x000fe20000000f00 */
[----:B------:R-:W-:Y:S06]  /*16e0*/  BRA `(.L_x_20) ;  /* 0x0000000000047947 */ /* 0x000fec0003800000 */
.L_x_21:
[----:B------:R-:W-:-:S11]  /*16f0*/  DADD R6, R8, UR36 ;  /* 0x0000002408067e29 */ /* 0x000fd60008000000 */
.L_x_20:
[----:B------:R-:W-:Y:S05]  /*1700*/  BSYNC.RECONVERGENT B1 ;  /* 0x0000000000017941 */ /* 0x000fea0003800200 */
.L_x_19:
[----:B------:R-:W0:Y:S01]  /*1710*/  LDCU.64 UR4, c[0x0][0x3c0] ;  /* 0x00007800ff0477ac */ /* 0x000e220008000a00 */
[----:B------:R-:W1:Y:S01]  /*1720*/  F2F.F64.F32 R8, R46 ;  /* 0x0000002e00087310 */ /* 0x000e620000201800 */
[----:B------:R-:W-:Y:S01]  /*1730*/  IMAD.U32 R0, RZ, RZ, UR53 ;  /* 0x00000035ff007e24 */ /* 0x000fe2000f8e00ff */
[----:B------:R-:W-:Y:S01]  /*1740*/  ISETP.NE.U32.AND P2, PT, RZ, UR54, PT ;  /* 0x00000036ff007c0c */ /* 0x000fe2000bf45070 */
[----:B------:R-:W-:Y:S01]  /*1750*/  IMAD.U32 R13, RZ, RZ, UR61 ;  /* 0x0000003dff0d7e24 */ /* 0x000fe2000f8e00ff */
[----:B------:R-:W-:Y:S01]  /*1760*/  FSETP.NEU.AND P0, PT, R12, 1, PT ;  /* 0x3f8000000c00780b */ /* 0x000fe20003f0d000 */
[----:B------:R-:W-:Y:S01]  /*1770*/  IMAD.U32 R12, RZ, RZ, UR38 ;  /* 0x00000026ff0c7e24 */ /* 0x000fe2000f8e00ff */
[----:B------:R-:W-:Y:S01]  /*1780*/  ISETP.NE.AND.EX P2, PT, R0, -0x80000000, PT, P2 ;  /* 0x800000000000780c */ /* 0x000fe20003f45320 */
[----:B------:R-:W-:Y:S01]  /*1790*/  BSSY.RECONVERGENT B1, `(.L_x_22) ;  /* 0x0000011000017945 */ /* 0x000fe20003800200 */
[----:B------:R-:W-:Y:S01]  /*17a0*/  ISETP.NE.AND P1, PT, R13, 0x3fe00000, PT ;  /* 0x3fe000000d00780c */ /* 0x000fe20003f25270 */
[----:B------:R-:W-:Y:S01]  /*17b0*/  IMAD.U32 R13, RZ, RZ, UR39 ;  /* 0x00000027ff0d7e24 */ /* 0x000fe2000f8e00ff */
[----:B------:R-:W-:Y:S01]  /*17c0*/  FSEL R0, R6, RZ, P0 ;  /* 0x000000ff06007208 */ /* 0x000fe20000000000 */
[----:B------:R-:W-:Y:S01]  /*17d0*/  IMAD.U32 R6, RZ, RZ, UR38 ;  /* 0x00000026ff067e24 */ /* 0x000fe2000f8e00ff */
[----:B------:R-:W-:-:S02]  /*17e0*/  FSEL R20, R7, 1.875, P0 ;  /* 0x3ff0000007147808 */ /* 0x000fc40000000000 */
[----:B------:R-:W-:Y:S01]  /*17f0*/  MOV R7, UR39 ;  /* 0x0000002700077c02 */ /* 0x000fe20008000f00 */
[----:B------:R-:W-:Y:S01]  /*1800*/  IMAD.MOV.U32 R7, RZ, RZ, R13 ;  /* 0x000000ffff077224 */ /* 0x000fe200078e000d */
[----:B------:R-:W-:Y:S01]  /*1810*/  ISETP.LE.AND P4, PT, RZ, UR39, PT ;  /* 0x00000027ff007c0c */ /* 0x000fe2000bf83270 */
[----:B-1----:R-:W-:Y:S01]  /*1820*/  IMAD.MOV.U32 R39, RZ, RZ, R9 ;  /* 0x000000ffff277224 */ /* 0x002fe200078e0009 */
[----:B0-----:R-:W-:Y:S02]  /*1830*/  ISETP.NE.AND P0, PT, RZ, UR4, PT ;  /* 0x00000004ff007c0c */ /* 0x001fe4000bf05270 */
[----:B------:R-:W-:Y:S02]  /*1840*/  ISETP.NE.AND P3, PT, RZ, UR5, PT ;  /* 0x00000005ff007c0c */ /* 0x000fe4000bf65270 */
[----:B------:R-:W-:Y:S02]  /*1850*/  FSEL R12, R0, RZ, P0 ;  /* 0x000000ff000c7208 */ /* 0x000fe40000000000 */
[----:B------:R-:W-:-:S02]  /*1860*/  MOV R36, R8 ;  /* 0x0000000800247202 */ /* 0x000fc40000000f00 */
[----:B------:R-:W-:Y:S02]  /*1870*/  FSEL R13, R20, 1.875, P0 ;  /* 0x3ff00000140d7808 */ /* 0x000fe40000000000 */
[----:B------:R-:W-:-:S07]  /*1880*/  MOV R0, 0x18a0 ;  /* 0x000018a000007802 */ /* 0x000fce0000000f00 */
[----:B------:R-:W-:Y:S05]  /*1890*/  CALL.REL.NOINC `($_Z3antP17curandStateXORWOWPfPiiiiS2_S2_S2_ii$__internal_accurate_pow) ;  /* 0x0000003800e47944 */ /* 0x000fea0003c00000 */
[----:B------:R-:W-:Y:S05]  /*18a0*/  BSYNC.RECONVERGENT B1 ;  /* 0x0000000000017941 */ /* 0x000fea0003800200 */
.L_x_22:
[----:B------:R-:W-:Y:S01]  /*18b0*/  FSETP.NEU.AND P0, PT, R46, RZ, PT ;  /* 0x000000ff2e00720b */ /* 0x000fe20003f0d000 */
[----:B------:R-:W-:Y:S01]  /*18c0*/  DADD R6, -RZ, -R20 ;  /* 0x00000000ff067229 */ /* 0x000fe20000000914 */
[----:B------:R-:W-:-:S04]  /*18d0*/  ISETP.NE.AND P5, PT, R24, RZ, PT ;  /* 0x000000ff1800720c */ /* 0x000fc80003fa5270 */
[----:B------:R-:W-:Y:S02]  /*18e0*/  SEL R29, RZ, 0xffffffff, !P5 ;  /* 0xffffffffff1d7807 */ /* 0x000fe40006800000 */
[----:B------:R-:W-:-:S03]  /*18f0*/  SEL R0, R9, RZ, P5 ;  /* 0x000000ff09007207 */ /* 0x000fc60002800000 */
[----:B------:R-:W-:Y:S02]  /*1900*/  FSEL R37, R6, R20, !P2 ;  /* 0x0000001406257208 */ /* 0x000fe40005000000 */
[----:B------:R-:W-:Y:S01]  /*1910*/  FSEL R36, R7, R21, !P2 ;  /* 0x0000001507247208 */ /* 0x000fe20005000000 */
[----:B------:R-:W-:Y:S01]  /*1920*/  DADD R6, R8, UR38 ;  /* 0x0000002608067e29 */ /* 0x000fe20008000000 */
[----:B------:R-:W-:Y:S02]  /*1930*/  @P0 SEL R29, RZ, 0xffffffff, P2 ;  /* 0xffffffffff1d0807 */ /* 0x000fe40001000000 */
[----:B------:R-:W-:Y:S01]  /*1940*/  ISETP.GE.AND P2, PT, R9, RZ, PT ;  /* 0x000000ff0900720c */ /* 0x000fe20003f46270 */
[----:B------:R-:W-:Y:S01]  /*1950*/  IMAD.U32 R9, RZ, RZ, UR63 ;  /* 0x0000003fff097e24 */ /* 0x000fe2000f8e00ff */
[----:B------:R-:W-:Y:S02]  /*1960*/  LOP3.LUT R29, R29, 0x1, RZ, 0xc0, !PT ;  /* 0x000000011d1d7812 */ /* 0x000fe400078ec0ff */
[----:B------:R-:W-:-:S02]  /*1970*/  @!P4 LOP3.LUT R0, R0, 0x7ff00000, RZ, 0xfc, !PT ;  /* 0x7ff000000000c812 */ /* 0x000fc400078efcff */
[----:B------:R-:W-:Y:S02]  /*1980*/  FSETP.NEU.AND P4, PT, R46, +INF , PT ;  /* 0x7f8000002e00780b */ /* 0x000fe40003f8d000 */
[----:B------:R-:W-:Y:S02]  /*1990*/  SEL R9, R9, UR60, P1 ;  /* 0x0000003c09097c07 */ /* 0x000fe40008800000 */
[----:B------:R-:W-:Y:S02]  /*19a0*/  ISETP.NE.U32.AND P1, PT, R29, 0x1, PT ;  /* 0x000000011d00780c */ /* 0x000fe40003f25070 */
[----:B------:R-:W-:Y:S02]  /*19b0*/  FSEL R8, R37, R20, !P2 ;  /* 0x0000001425087208 */ /* 0x000fe40005000000 */
[----:B------:R-:W-:Y:S02]  /*19c0*/  LOP3.LUT R6, R7, 0x7ff00000, RZ, 0xc0, !PT ;  /* 0x7ff0000007067812 */ /* 0x000fe400078ec0ff */
[----:B------:R-:W-:-:S02]  /*19d0*/  SEL R7, R9, UR60, !P1 ;  /* 0x0000003c09077c07 */ /* 0x000fc4000c800000 */
[----:B------:R-:W-:Y:S02]  /*19e0*/  @P0 FSEL R0, R36, R21, !P2 ;  /* 0x0000001524000208 */ /* 0x000fe40005000000 */
[----:B------:R-:W-:Y:S02]  /*19f0*/  FSEL R8, R8, RZ, P0 ;  /* 0x000000ff08087208 */ /* 0x000fe40000000000 */
[----:B------:R-:W-:Y:S02]  /*1a00*/  ISETP.NE.AND P0, PT, R6, 0x7ff00000, PT ;  /* 0x7ff000000600780c */ /* 0x000fe40003f05270 */
[----:B------:R-:W-:Y:S02]  /*1a10*/  SEL R7, R7, UR60, !P2 ;  /* 0x0000003c07077c07 */ /* 0x000fe4000d000000 */
[----:B------:R-:W-:Y:S02]  /*1a20*/  FSETP.NEU.AND P1, PT, R46, 1, PT ;  /* 0x3f8000002e00780b */ /* 0x000fe40003f2d000 */
[----:B------:R-:W-:-:S02]  /*1a30*/  @!P4 FSEL R8, R8, RZ, P0 ;  /* 0x000000ff0808c208 */ /* 0x000fc40000000000 */
        /* <DEDUP_REMOVED lines=10> */
.L_x_15:
[----:B------:R-:W-:Y:S05]  /*1ae0*/  BSYNC.RECONVERGENT B3 ;  /* 0x0000000000037941 */ /* 0x000fea0003800200 */
.L_x_14:
[----:B------:R-:W-:Y:S01]  /*1af0*/  IADD3 R5, PT, PT, R5, 0x2, RZ ;  /* 0x0000000205057810 */ /* 0x000fe20007ffe0ff */
[----:B------:R-:W-:Y:S01]  /*1b00*/  VIADD R4, R4, 0x2 ;  /* 0x0000000204047836 */ /* 0x000fe20000000000 */
[----:B01----:R-:W-:Y:S02]  /*1b10*/  IADD3 R10, P1, PT, R10, 0x8, RZ ;  /* 0x000000080a0a7810 */ /* 0x003fe40007f3e0ff */
[----:B------:R-:W-:Y:S02]  /*1b20*/  ISETP.NE.AND P0, PT, R5, RZ, PT ;  /* 0x000000ff0500720c */ /* 0x000fe40003f05270 */
[----:B------:R-:W-:Y:S01]  /*1b30*/  IADD3 R14, P2, PT, R14, 0x8, RZ ;  /* 0x000000080e0e7810 */ /* 0x000fe20007f5e0ff */
[----:B------:R-:W-:-:S04]  /*1b40*/  IMAD.X R11, RZ, RZ, R11, P1 ;  /* 0x000000ffff0b7224 */ /* 0x000fc800008e060b */
[----:B------:R-:W-:-:S06]  /*1b50*/  IMAD.X R15, RZ, RZ, R15, P2 ;  /* 0x000000ffff0f7224 */ /* 0x000fcc00010e060f */
[----:B------:R-:W-:Y:S05]  /*1b60*/  @P0 BRA `(.L_x_23) ;  /* 0xffffffec00840947 */ /* 0x000fea000383ffff */
[----:B------:R-:W-:Y:S05]  /*1b70*/  BSYNC.RECONVERGENT B0 ;  /* 0x0000000000007941 */ /* 0x000fea0003800200 */
.L_x_4:
[----:B------:R-:W-:-:S07]  /*1b80*/  MOV R7, UR50 ;  /* 0x0000003200077c02 */ /* 0x000fce0008000f00 */
.L_x_3:
[----:B------:R-:W0:Y:S02]  /*1b90*/  LDCU UR4, c[0x0][0x398] ;  /* 0x00007300ff0477ac */ /* 0x000e240008000800 */
[----:B0-----:R-:W-:-:S09]  /*1ba0*/  ULOP3.LUT UP0, URZ, UR4, 0x1, URZ, 0xc0, !UPT ;  /* 0x0000000104ff7892 */ /* 0x001fd2000f80c0ff */
[----:B------:R-:W-:Y:S05]  /*1bb0*/  BRA.U !UP0, `(.L_x_24) ;  /* 0x0000000908407547 */ /* 0x000fea000b800000 */
[----:B------:R-:W0:Y:S01]  /*1bc0*/  LDC.64 R4, c[0x0][0x390] ;  /* 0x0000e400ff047b82 */ /* 0x000e220000000a00 */
[----:B------:R-:W-:Y:S02]  /*1bd0*/  IMAD.IADD R11, R28, 0x1, R7 ;  /* 0x000000011c0b7824 */ /* 0x000fe400078e0207 */
[----:B------:R-:W-:-:S05]  /*1be0*/  IMAD.WIDE.U32 R8, R7, 0x4, R16 ;  /* 0x0000000407087825 */ /* 0x000fca00078e0010 */
[----:B------:R1:W-:Y:S01]  /*1bf0*/  ST.E desc[UR40][R8.64], RZ ;  /* 0x000000ff08007985 */ /* 0x0003e2000c101928 */
[----:B0-----:R-:W-:-:S05]  /*1c00*/  IMAD.WIDE R4, R11, 0x4, R4 ;  /* 0x000000040b047825 */ /* 0x001fca00078e0204 */
[----:B------:R-:W2:Y:S01]  /*1c10*/  LDG.E R6, desc[UR40][R4.64] ;  /* 0x0000002804067981 */ /* 0x000ea2000c1e1900 */
[----:B------:R-:W-:Y:S01]  /*1c20*/  BSSY.RECONVERGENT B0, `(.L_x_24) ;  /* 0x0000089000007945 */ /* 0x000fe20003800200 */
[----:B--2---:R-:W-:-:S13]  /*1c30*/  ISETP.GE.AND P0, PT, R6, 0x1, PT ;  /* 0x000000010600780c */ /* 0x004fda0003f06270 */
[----:B-1----:R-:W-:Y:S05]  /*1c40*/  @!P0 BRA `(.L_x_25) ;  /* 0x0000000800188947 */ /* 0x002fea0003800000 */
[----:B------:R-:W-:-:S06]  /*1c50*/  IMAD.WIDE.U32 R4, R7, 0x4, R32 ;  /* 0x0000000407047825 */ /* 0x000fcc00078e0020 */
[----:B------:R-:W2:Y:S02]  /*1c60*/  LDG.E R4, desc[UR40][R4.64] ;  /* 0x0000002804047981 */ /* 0x000ea4000c1e1900 */
[----:B--2---:R-:W-:-:S13]  /*1c70*/  ISETP.NE.AND P0, PT, R4, RZ, PT ;  /* 0x000000ff0400720c */ /* 0x004fda0003f05270 */
[----:B------:R-:W-:Y:S05]  /*1c80*/  @P0 BRA `(.L_x_25) ;  /* 0x0000000800080947 */ /* 0x000fea0003800000 */
[----:B------:R-:W0:Y:S01]  /*1c90*/  LDC.64 R4, c[0x0][0x388] ;  /* 0x0000e200ff047b82 */ /* 0x000e220000000a00 */
[----:B------:R-:W-:Y:S01]  /*1ca0*/  I2FP.F32.U32 R7, R6 ;  /* 0x0000000600077245 */ /* 0x000fe20000201000 */
[----:B------:R-:W-:-:S03]  /*1cb0*/  IMAD.MOV.U32 R0, RZ, RZ, 0x41200000 ;  /* 0x41200000ff007424 */ /* 0x000fc600078e00ff */
[----:B------:R-:W1:Y:S01]  /*1cc0*/  FCHK P0, R7, 10 ;  /* 0x4120000007007902 */ /* 0x000e620000000000 */
[----:B------:R-:W-:Y:S01]  /*1cd0*/  ISETP.NE.U32.AND P2, PT, RZ, UR52, PT ;  /* 0x00000034ff007c0c */ /* 0x000fe2000bf45070 */
[----:B0-----:R-:W-:-:S04]  /*1ce0*/  IMAD.WIDE R4, R11, 0x4, R4 ;  /* 0x000000040b047825 */ /* 0x001fc800078e0204 */
[----:B------:R-:W-:Y:S01]  /*1cf0*/  IMAD.MOV.U32 R11, RZ, RZ, 0x3dcccccd ;  /* 0x3dcccccdff0b7424 */ /* 0x000fe200078e00ff */
[----:B------:R0:W5:Y:S01]  /*1d00*/  LDG.E R10, desc[UR40][R4.64] ;  /* 0x00000028040a7981 */ /* 0x000162000c1e1900 */
[----:B------:R-:W-:Y:S01]  /*1d10*/  MOV R6, UR51 ;  /* 0x0000003300067c02 */ /* 0x000fe20008000f00 */
[----:B------:R-:W-:Y:S01]  /*1d20*/  BSSY.RECONVERGENT B3, `(.L_x_26) ;  /* 0x000000e000037945 */ /* 0x000fe20003800200 */
[----:B------:R-:W-:Y:S01]  /*1d30*/  FFMA R0, R11, -R0, 1 ;  /* 0x3f8000000b007423 */ /* 0x000fe20000000800 */
[----:B------:R-:W-:Y:S02]  /*1d40*/  ISETP.LE.AND P3, PT, RZ, UR37, PT ;  /* 0x00000025ff007c0c */ /* 0x000fe4000bf63270 */
[----:B------:R-:W-:Y:S01]  /*1d50*/  ISETP.NE.AND.EX P2, PT, R6, -0x80000000, PT, P2 ;  /* 0x800000000600780c */ /* 0x000fe20003f45320 */
[----:B------:R-:W-:-:S04]  /*1d60*/  FFMA R11, R0, R11, 0.10000000149011611938 ;  /* 0x3dcccccd000b7423 */ /* 0x000fc8000000000b */
[----:B------:R-:W-:-:S04]  /*1d70*/  FFMA R0, R11, R7, RZ ;  /* 0x000000070b007223 */ /* 0x000fc800000000ff */
[----:B0-----:R-:W-:-:S04]  /*1d80*/  FFMA R4, R0, -10, R7 ;  /* 0xc120000000047823 */ /* 0x001fc80000000007 */
[----:B------:R-:W-:Y:S01]  /*1d90*/  FFMA R11, R11, R4, R0 ;  /* 0x000000040b0b7223 */ /* 0x000fe20000000000 */
[----:B-1----:R-:W-:Y:S06]  /*1da0*/  @!P0 BRA `(.L_x_27) ;  /* 0x0000000000148947 */ /* 0x002fec0003800000 */
[----:B------:R-:W-:Y:S01]  /*1db0*/  IMAD.MOV.U32 R0, RZ, RZ, R7 ;  /* 0x000000ffff007224 */ /* 0x000fe200078e0007 */
[----:B------:R-:W-:Y:S01]  /*1dc0*/  MOV R6, 0x1df0 ;  /* 0x00001df000067802 */ /* 0x000fe20000000f00 */
[----:B------:R-:W-:-:S07]  /*1dd0*/  IMAD.MOV.U32 R7, RZ, RZ, 0x41200000 ;  /* 0x41200000ff077424 */ /* 0x000fce00078e00ff */
[----:B-----5:R-:W-:Y:S05]  /*1de0*/  CALL.REL.NOINC `($__internal_0_$__cuda_sm3x_div_rn_noftz_f32_slowpath) ;  /* 0x0000002c00f87944 */ /* 0x020fea0003c00000 */
[----:B------:R-:W-:-:S07]  /*1df0*/  IMAD.MOV.U32 R11, RZ, RZ, R21 ;  /* 0x000000ffff0b7224 */ /* 0x000fce00078e0015 */
.L_x_27:
[----:B------:R-:W-:Y:S05]  /*1e00*/  BSYNC.RECONVERGENT B3 ;  /* 0x0000000000037941 */ /* 0x000fea0003800200 */
.L_x_26:
        /* <DEDUP_REMOVED lines=12> */
.L_x_28:
        /* <DEDUP_REMOVED lines=31> */
.L_x_31:
[----:B------:R-:W-:-:S11]  /*20c0*/  DADD R6, R4, UR36 ;  /* 0x0000002404067e29 */ /* 0x000fd60008000000 */
.L_x_30:
[----:B------:R-:W-:Y:S05]  /*20d0*/  BSYNC.RECONVERGENT B1 ;  /* 0x0000000000017941 */ /* 0x000fea0003800200 */
.L_x_29:
        /* <DEDUP_REMOVED lines=8> */
[----:B------:R-:W-:Y:S02]  /*2160*/  FSEL R0, R6, RZ, P0 ;  /* 0x000000ff06007208 */ /* 0x000fe40000000000 */
[----:B------:R-:W-:Y:S01]  /*2170*/  FSEL R10, R7, 1.875, P0 ;  /* 0x3ff00000070a7808 */ /* 0x000fe20000000000 */
[----:B------:R-:W-:Y:S01]  /*2180*/  IMAD.U32 R7, RZ, RZ, UR39 ;  /* 0x00000027ff077e24 */ /* 0x000fe2000f8e00ff */
[----:B------:R-:W-:-:S02]  /*2190*/  MOV R13, UR39 ;  /* 0x00000027000d7c02 */ /* 0x000fc40008000f00 */
[----:B------:R-:W-:Y:S01]  /*21a0*/  ISETP.NE.AND P4, PT, R12, 0x3fe00000, PT ;  /* 0x3fe000000c00780c */ /* 0x000fe20003f85270 */
[----:B------:R-:W-:Y:S01]  /*21b0*/  IMAD.U32 R12, RZ, RZ, UR38 ;  /* 0x00000026ff0c7e24 */ /* 0x000fe2000f8e00ff */
[----:B------:R-:W-:Y:S01]  /*21c0*/  MOV R6, UR38 ;  /* 0x0000002600067c02 */ /* 0x000fe20008000f00 */
[----:B------:R-:W-:Y:S01]  /*21d0*/  IMAD.MOV.U32 R7, RZ, RZ, R13 ;  /* 0x000000ffff077224 */ /* 0x000fe200078e000d */
[----:B0-----:R-:W-:Y:S01]  /*21e0*/  ISETP.NE.AND P0, PT, RZ, UR4, PT ;  /* 0x00000004ff007c0c */ /* 0x001fe2000bf05270 */
[----:B-1----:R-:W-:Y:S01]  /*21f0*/  IMAD.MOV.U32 R36, RZ, RZ, R4 ;  /* 0x000000ffff247224 */ /* 0x002fe200078e0004 */
[----:B------:R-:W-:Y:S02]  /*2200*/  ISETP.NE.AND P2, PT, RZ, UR5, PT ;  /* 0x00000005ff007c0c */ /* 0x000fe4000bf45270 */
[----:B------:R-:W-:Y:S02]  /*2210*/  FSEL R12, R0, RZ, P0 ;  /* 0x000000ff000c7208 */ /* 0x000fe40000000000 */
[----:B------:R-:W-:-:S02]  /*2220*/  ISETP.LE.AND P3, PT, RZ, UR39, PT ;  /* 0x00000027ff007c0c */ /* 0x000fc4000bf63270 */
[----:B------:R-:W-:Y:S02]  /*2230*/  MOV R39, R5 ;  /* 0x0000000500277202 */ /* 0x000fe40000000f00 */
[----:B------:R-:W-:Y:S02]  /*2240*/  FSEL R13, R10, 1.875, P0 ;  /* 0x3ff000000a0d7808 */ /* 0x000fe40000000000 */
[----:B------:R-:W-:-:S07]  /*2250*/  MOV R0, 0x2270 ;  /* 0x0000227000007802 */ /* 0x000fce0000000f00 */
[----:B------:R-:W-:Y:S05]  /*2260*/  CALL.REL.NOINC `($_Z3antP17curandStateXORWOWPfPiiiiS2_S2_S2_ii$__internal_accurate_pow) ;  /* 0x0000003000707944 */ /* 0x000fea0003c00000 */
[----:B------:R-:W-:Y:S05]  /*2270*/  BSYNC.RECONVERGENT B1 ;  /* 0x0000000000017941 */ /* 0x000fea0003800200 */
.L_x_32:
        /* <DEDUP_REMOVED lines=8> */
[----:B------:R-:W-:Y:S01]  /*2300*/  @P0 SEL R10, RZ, 0xffffffff, P1 ;  /* 0xffffffffff0a0807 */ /* 0x000fe20000800000 */
[----:B------:R-:W-:Y:S01]  /*2310*/  IMAD.U32 R4, RZ, RZ, UR63 ;  /* 0x0000003fff047e24 */ /* 0x000fe2000f8e00ff */
[----:B------:R-:W-:Y:S02]  /*2320*/  @!P3 LOP3.LUT R0, R0, 0x7ff00000, RZ, 0xfc, !PT ;  /* 0x7ff000000000b812 */ /* 0x000fe400078efcff */
[----:B------:R-:W-:Y:S02]  /*2330*/  LOP3.LUT R10, R10, 0x1, RZ, 0xc0, !PT ;  /* 0x000000010a0a7812 */ /* 0x000fe400078ec0ff */
[----:B------:R-:W-:-:S02]  /*2340*/  ISETP.GE.AND P1, PT, R5, RZ, PT ;  /* 0x000000ff0500720c */ /* 0x000fc40003f26270 */
        /* <DEDUP_REMOVED lines=22> */
.L_x_25:
[----:B------:R-:W-:Y:S05]  /*24b0*/  BSYNC.RECONVERGENT B0 ;  /* 0x0000000000007941 */ /* 0x000fea0003800200 */
.L_x_24:
[----:B------:R-:W-:-:S13]  /*24c0*/  ISETP.NE.AND P0, PT, R0, RZ, PT ;  /* 0x000000ff0000720c */ /* 0x000fda0003f05270 */
[----:B------:R-:W-:Y:S05]  /*24d0*/  @P0 BRA `(.L_x_33) ;  /* 0x0000002800040947 */ /* 0x000fea0003800000 */
[----:B------:R-:W1:Y:S01]  /*24e0*/  LDCU UR4, c[0x0][0x398] ;  /* 0x00007300ff0477ac */ /* 0x000e620008000800 */
[----:B0-----:R-:W-:Y:S01]  /*24f0*/  MOV R9, RZ ;  /* 0x000000ff00097202 */ /* 0x001fe20000000f00 */
[----:B-1----:R-:W-:-:S09]  /*2500*/  UISETP.GE.U32.AND UP0, UPT, UR4, 0x10, UPT ;  /* 0x000000100400788c */ /* 0x002fd2000bf06070 */
[----:B------:R-:W-:Y:S05]  /*2510*/  BRA.U !UP0, `(.L_x_34) ;  /* 0x00000011085c7547 */ /* 0x000fea000b800000 */
[----:B------:R-:W-:Y:S01]  /*2520*/  BSSY.RECONVERGENT B0, `(.L_x_35) ;  /* 0x0000115000007945 */ /* 0x000fe20003800200 */
[----:B------:R-:W-:-:S07]  /*2530*/  IMAD.MOV.U32 R9, RZ, RZ, RZ ;  /* 0x000000ffff097224 */ /* 0x000fce00078e00ff */
.L_x_68:
[----:B0-----:R-:W-:-:S05]  /*2540*/  IMAD.WIDE.U32 R4, R9, 0x4, R16 ;  /* 0x0000000409047825 */ /* 0x001fca00078e0010 */
[----:B------:R-:W2:Y:S01]  /*2550*/  LD.E R0, desc[UR40][R4.64] ;  /* 0x0000002804007980 */ /* 0x000ea2000c101900 */
[----:B------:R-:W0:Y:S01]  /*2560*/  MUFU.RCP R6, R3 ;  /* 0x0000000300067308 */ /* 0x000e220000001000 */
[----:B------:R-:W-:Y:S01]  /*2570*/  VIADD R9, R9, 0x10 ;  /* 0x0000001009097836 */ /* 0x000fe20000000000 */
[----:B------:R-:W-:Y:S04]  /*2580*/  BSSY.RECONVERGENT B3, `(.L_x_36) ;  /* 0x000000d000037945 */ /* 0x000fe80003800200 */
[----:B------:R-:W-:Y:S01]  /*2590*/  ISETP.NE.AND P2, PT, R9, UR55, PT ;  /* 0x0000003709007c0c */ /* 0x000fe2000bf45270 */
[----:B0-----:R-:W-:-:S04]  /*25a0*/  FFMA R7, R6, -R3, 1 ;  /* 0x3f80000006077423 */ /* 0x001fc80000000803 */
[----:B------:R-:W-:Y:S01]  /*25b0*/  FFMA R7, R6, R7, R6 ;  /* 0x0000000706077223 */ /* 0x000fe20000000006 */
[----:B--2---:R-:W0:Y:S03]  /*25c0*/  FCHK P0, R0, R3 ;  /* 0x0000000300007302 */ /* 0x004e260000000000 */
[----:B------:R-:W-:-:S04]  /*25d0*/  FFMA R6, R0, R7, RZ ;  /* 0x0000000700067223 */ /* 0x000fc800000000ff */
[----:B------:R-:W-:-:S04]  /*25e0*/  FFMA R8, R6, -R3, R0 ;  /* 0x8000000306087223 */ /* 0x000fc80000000000 */
[----:B------:R-:W-:Y:S01]  /*25f0*/  FFMA R7, R7, R8, R6 ;  /* 0x0000000807077223 */ /* 0x000fe20000000006 */
[----:B0-----:R-:W-:Y:S06]  /*2600*/  @!P0 BRA `(.L_x_37) ;  /* 0x0000000000108947 */ /* 0x001fec0003800000 */
[----:B------:R-:W-:Y:S02]  /*2610*/  MOV R7, R3 ;  /* 0x0000000300077202 */ /* 0x000fe40000000f00 */
[----:B------:R-:W-:-:S07]  /*2620*/  MOV R6, 0x2640 ;  /* 0x0000264000067802 */ /* 0x000fce0000000f00 */
[----:B------:R-:W-:Y:S05]  /*2630*/  CALL.REL.NOINC `($__internal_0_$__cuda_sm3x_div_rn_noftz_f32_slowpath) ;  /* 0x0000002400e47944 */ /* 0x000fea0003c00000 */
[----:B------:R-:W-:-:S07]  /*2640*/  IMAD.MOV.U32 R7, RZ, RZ, R21 ;  /* 0x000000ffff077224 */ /* 0x000fce00078e0015 */
.L_x_37:
[----:B------:R-:W-:Y:S05]  /*2650*/  BSYNC.RECONVERGENT B3 ;  /* 0x0000000000037941 */ /* 0x000fea0003800200 */
.L_x_36:
[----:B------:R-:W2:Y:S01]  /*2660*/  LD.E R13, desc[UR40][R4.64+0x4] ;  /* 0x00000428040d7980 */ /* 0x000ea2000c101900 */
[----:B------:R-:W0:Y:S01]  /*2670*/  MUFU.RCP R0, R3 ;  /* 0x0000000300007308 */ /* 0x000e220000001000 */
[----:B------:R-:W-:Y:S02]  /*2680*/  BSSY.RECONVERGENT B3, `(.L_x_38) ;  /* 0x000000e000037945 */ /* 0x000fe40003800200 */
[----:B------:R1:W-:Y:S01]  /*2690*/  ST.E desc[UR40][R4.64], R7 ;  /* 0x0000000704007985 */ /* 0x0003e2000c101928 */
[----:B0-----:R-:W-:-:S04]  /*26a0*/  FFMA R11, R0, -R3, 1 ;  /* 0x3f800000000b7423 */ /* 0x001fc80000000803 */
[----:B------:R-:W-:Y:S01]  /*26b0*/  FFMA R0, R0, R11, R0 ;  /* 0x0000000b00007223 */ /* 0x000fe20000000000 */
[----:B--2---:R-:W0:Y:S03]  /*26c0*/  FCHK P0, R13, R3 ;  /* 0x000000030d007302 */ /* 0x004e260000000000 */
[----:B------:R-:W-:-:S04]  /*26d0*/  FFMA R6, R0, R13, RZ ;  /* 0x0000000d00067223 */ /* 0x000fc800000000ff */
[----:B------:R-:W-:-:S04]  /*26e0*/  FFMA R11, R6, -R3, R13 ;  /* 0x80000003060b7223 */ /* 0x000fc8000000000d */
[----:B------:R-:W-:Y:S01]  /*26f0*/  FFMA R11, R0, R11, R6 ;  /* 0x0000000b000b7223 */ /* 0x000fe20000000006 */
[----:B01----:R-:W-:Y:S06]  /*2700*/  @!P0 BRA `(.L_x_39) ;  /* 0x0000000000148947 */ /* 0x003fec0003800000 */
[----:B------:R-:W-:Y:S01]  /*2710*/  IMAD.MOV.U32 R0, RZ, RZ, R13 ;  /* 0x000000ffff007224 */ /* 0x000fe200078e000d */
[----:B------:R-:W-:Y:S02]  /*2720*/  MOV R7, R3 ;  /* 0x0000000300077202 */ /* 0x000fe40000000f00 */
[----:B------:R-:W-:-:S07]  /*2730*/  MOV R6, 0x2750 ;  /* 0x0000275000067802 */ /* 0x000fce0000000f00 */
[----:B------:R-:W-:Y:S05]  /*2740*/  CALL.REL.NOINC `($__internal_0_$__cuda_sm3x_div_rn_noftz_f32_slowpath) ;  /* 0x0000002400a07944 */ /* 0x000fea0003c00000 */
[----:B------:R-:W-:-:S07]  /*2750*/  IMAD.MOV.U32 R11, RZ, RZ, R21 ;  /* 0x000000ffff0b7224 */ /* 0x000fce00078e0015 */
.L_x_39:
[----:B------:R-:W-:Y:S05]  /*2760*/  BSYNC.RECONVERGENT B3 ;  /* 0x0000000000037941 */ /* 0x000fea0003800200 */
.L_x_38:
        /* <DEDUP_REMOVED lines=16> */
.L_x_41:
[----:B------:R-:W-:Y:S05]  /*2870*/  BSYNC.RECONVERGENT B3 ;  /* 0x0000000000037941 */ /* 0x000fea0003800200 */
.L_x_40:
        /* <DEDUP_REMOVED lines=16> */
.L_x_43:
[----:B------:R-:W-:Y:S05]  /*2980*/  BSYNC.RECONVERGENT B3 ;  /* 0x0000000000037941 */ /* 0x000fea0003800200 */
.L_x_42:
        /* <DEDUP_REMOVED lines=16> */
.L_x_45:
[----:B------:R-:W-:Y:S05]  /*2a90*/  BSYNC.RECONVERGENT B3 ;  /* 0x0000000000037941 */ /* 0x000fea0003800200 */
.L_x_44:
        /* <DEDUP_REMOVED lines=16> */
.L_x_47:
[----:B------:R-:W-:Y:S05]  /*2ba0*/  BSYNC.RECONVERGENT B3 ;  /* 0x0000000000037941 */ /* 0x000fea0003800200 */
.L_x_46:
        /* <DEDUP_REMOVED lines=16> */
.L_x_49:
[----:B------:R-:W-:Y:S05]  /*2cb0*/  BSYNC.RECONVERGENT B3 ;  /* 0x0000000000037941 */ /* 0x000fea0003800200 */
.L_x_48:
        /* <DEDUP_REMOVED lines=16> */
.L_x_51:
[----:B------:R-:W-:Y:S05]  /*2dc0*/  BSYNC.RECONVERGENT B3 ;  /* 0x0000000000037941 */ /* 0x000fea0003800200 */
.L_x_50:
        /* <DEDUP_REMOVED lines=16> */
.L_x_53:
[----:B------:R-:W-:Y:S05]  /*2ed0*/  BSYNC.RECONVERGENT B3 ;  /* 0x0000000000037941 */ /* 0x000fea0003800200 */
.L_x_52:
        /* <DEDUP_REMOVED lines=16> */
.L_x_55:
[----:B------:R-:W-:Y:S05]  /*2fe0*/  BSYNC.RECONVERGENT B3 ;  /* 0x0000000000037941 */ /* 0x000fea0003800200 */
.L_x_54:
        /* <DEDUP_REMOVED lines=16> */
.L_x_57:
[----:B------:R-:W-:Y:S05]  /*30f0*/  BSYNC.RECONVERGENT B3 ;  /* 0x0000000000037941 */ /* 0x000fea0003800200 */
.L_x_56:
        /* <DEDUP_REMOVED lines=16> */
.L_x_59:
[----:B------:R-:W-:Y:S05]  /*3200*/  BSYNC.RECONVERGENT B3 ;  /* 0x0000000000037941 */ /* 0x000fea0003800200 */
.L_x_58:
        /* <DEDUP_REMOVED lines=16> */
.L_x_61:
[----:B------:R-:W-:Y:S05]  /*3310*/  BSYNC.RECONVERGENT B3 ;  /* 0x0000000000037941 */ /* 0x000fea0003800200 */
.L_x_60:
        /* <DEDUP_REMOVED lines=16> */
.L_x_63:
[----:B------:R-:W-:Y:S05]  /*3420*/  BSYNC.RECONVERGENT B3 ;  /* 0x0000000000037941 */ /* 0x000fea0003800200 */
.L_x_62:
        /* <DEDUP_REMOVED lines=16> */
.L_x_65:
[----:B------:R-:W-:Y:S05]  /*3530*/  BSYNC.RECONVERGENT B3 ;  /* 0x0000000000037941 */ /* 0x000fea0003800200 */
.L_x_64:
        /* <DEDUP_REMOVED lines=16> */
.L_x_67:
[----:B------:R-:W-:Y:S05]  /*3640*/  BSYNC.RECONVERGENT B3 ;  /* 0x0000000000037941 */ /* 0x000fea0003800200 */
.L_x_66:
[----:B------:R0:W-:Y:S01]  /*3650*/  ST.E desc[UR40][R4.64+0x3c], R11 ;  /* 0x00003c0b04007985 */ /* 0x0001e2000c101928 */
[----:B------:R-:W-:Y:S05]  /*3660*/  @P2 BRA `(.L_x_68) ;  /* 0xffffffec00b42947 */ /* 0x000fea000383ffff */
[----:B------:R-:W-:Y:S05]  /*3670*/  BSYNC.RECONVERGENT B0 ;  /* 0x0000000000007941 */ /* 0x000fea0003800200 */
.L_x_35:
[----:B------:R-:W-:-:S07]  /*3680*/  IMAD.U32 R9, RZ, RZ, UR55 ;  /* 0x00000037ff097e24 */ /* 0x000fce000f8e00ff */
.L_x_34:
[----:B------:R-:W-:-:S09]  /*3690*/  UISETP.NE.AND UP0, UPT, UR48, URZ, UPT ;  /* 0x000000ff3000728c */ /* 0x000fd2000bf05270 */
[----:B------:R-:W-:Y:S05]  /*36a0*/  BRA.U !UP0, `(.L_x_69) ;  /* 0x0000001108507547 */ /* 0x000fea000b800000 */
[----:B------:R-:W-:-:S04]  /*36b0*/  UIADD3 UR4, UPT, UPT, UR48, -0x1, URZ ;  /* 0xffffffff30047890 */ /* 0x000fc8000fffe0ff */
[----:B------:R-:W-:-:S09]  /*36c0*/  UISETP.GE.U32.AND UP0, UPT, UR4, 0x7, UPT ;  /* 0x000000070400788c */ /* 0x000fd2000bf06070 */
[----:B------:R-:W-:Y:S05]  /*36d0*/  BRA.U !UP0, `(.L_x_70) ;  /* 0x0000000908287547 */ /* 0x000fea000b800000 */
[----:B0-----:R-:W-:-:S05]  /*36e0*/  IMAD.WIDE.U32 R4, R9, 0x4, R16 ;  /* 0x0000000409047825 */ /* 0x001fca00078e0010 */
[----:B------:R-:W2:Y:S01]  /*36f0*/  LD.E R11, desc[UR40][R4.64] ;  /* 0x00000028040b7980 */ /* 0x000ea2000c101900 */
[----:B------:R-:W0:Y:S01]  /*3700*/  MUFU.RCP R0, R3 ;  /* 0x0000000300007308 */ /* 0x000e220000001000 */
[----:B------:R-:W-:Y:S01]  /*3710*/  BSSY.RECONVERGENT B0, `(.L_x_71) ;  /* 0x000000d000007945 */ /* 0x000fe20003800200 */
[----:B0-----:R-:W-:-:S04]  /*3720*/  FFMA R7, R0, -R3, 1 ;  /* 0x3f80000000077423 */ /* 0x001fc80000000803 */
[----:B------:R-:W-:Y:S02]  /*3730*/  FFMA R0, R0, R7, R0 ;  /* 0x0000000700007223 */ /* 0x000fe40000000000 */
[----:B--2---:R-:W0:Y:S02]  /*3740*/  FCHK P0, R11, R3 ;  /* 0x000000030b007302 */ /* 0x004e240000000000 */
[----:B------:R-:W-:-:S04]  /*3750*/  FFMA R6, R0, R11, RZ ;  /* 0x0000000b00067223 */ /* 0x000fc800000000ff */
[----:B------:R-:W-:-:S04]  /*3760*/  FFMA R7, R6, -R3, R11 ;  /* 0x8000000306077223 */ /* 0x000fc8000000000b */
[----:B------:R-:W-:Y:S01]  /*3770*/  FFMA R7, R0, R7, R6 ;  /* 0x0000000700077223 */ /* 0x000fe20000000006 */
[----:B0-----:R-:W-:Y:S06]  /*3780*/  @!P0 BRA `(.L_x_72) ;  /* 0x0000000000148947 */ /* 0x001fec0003800000 */
[----:B------:R-:W-:Y:S01]  /*3790*/  MOV R0, R11 ;  /* 0x0000000b00007202 */ /* 0x000fe20000000f00 */
[----:B------:R-:W-:Y:S01]  /*37a0*/  IMAD.MOV.U32 R7, RZ, RZ, R3 ;  /* 0x000000ffff077224 */ /* 0x000fe200078e0003 */
[----:B------:R-:W-:-:S07]  /*37b0*/  MOV R6, 0x37d0 ;  /* 0x000037d000067802 */ /* 0x000fce0000000f00 */
[----:B------:R-:W-:Y:S05]  /*37c0*/  CALL.REL.NOINC `($__internal_0_$__cuda_sm3x_div_rn_noftz_f32_slowpath) ;  /* 0x0000001400807944 */ /* 0x000fea0003c00000 */
[----:B------:R-:W-:-:S07]  /*37d0*/  IMAD.MOV.U32 R7, RZ, RZ, R21 ;  /* 0x000000ffff077224 */ /* 0x000fce00078e0015 */
.L_x_72:
[----:B------:R-:W-:Y:S05]  /*37e0*/  BSYNC.RECONVERGENT B0 ;  /* 0x0000000000007941 */ /* 0x000fea0003800200 */
.L_x_71:
        /* <DEDUP_REMOVED lines=11> */
[----:B------:R-:W-:Y:S01]  /*38a0*/  MOV R0, R13 ;  /* 0x0000000d00007202 */ /* 0x000fe20000000f00 */
[----:B------:R-:W-:Y:S01]  /*38b0*/  IMAD.MOV.U32 R7, RZ, RZ, R3 ;  /* 0x000000ffff077224 */ /* 0x000fe200078e0003 */
[----:B------:R-:W-:-:S07]  /*38c0*/  MOV R6, 0x38e0 ;  /* 0x000038e000067802 */ /* 0x000fce0000000f00 */
[----:B------:R-:W-:Y:S05]  /*38d0*/  CALL.REL.NOINC `($__internal_0_$__cuda_sm3x_div_rn_noftz_f32_slowpath) ;  /* 0x00000014003c7944 */ /* 0x000fea0003c00000 */
[----:B------:R-:W-:-:S07]  /*38e0*/  IMAD.MOV.U32 R11, RZ, RZ, R21 ;  /* 0x000000ffff0b7224 */ /* 0x000fce00078e0015 */
.L_x_74:
[----:B------:R-:W-:Y:S05]  /*38f0*/  BSYNC.RECONVERGENT B0 ;  /* 0x0000000000007941 */ /* 0x000fea0003800200 */
.L_x_73:
        /* <DEDUP_REMOVED lines=16> */
.L_x_76:
[----:B------:R-:W-:Y:S05]  /*3a00*/  BSYNC.RECONVERGENT B0 ;  /* 0x0000000000007941 */ /* 0x000fea0003800200 */
.L_x_75:
        /* <DEDUP_REMOVED lines=16> */
.L_x_78:
[----:B------:R-:W-:Y:S05]  /*3b10*/  BSYNC.RECONVERGENT B0 ;  /* 0x0000000000007941 */ /* 0x000fea0003800200 */
.L_x_77:
        /* <DEDUP_REMOVED lines=16> */
.L_x_80:
[----:B------:R-:W-:Y:S05]  /*3c20*/  BSYNC.RECONVERGENT B0 ;  /* 0x0000000000007941 */ /* 0x000fea0003800200 */
.L_x_79:
        /* <DEDUP_REMOVED lines=16> */
.L_x_82:
[----:B------:R-:W-:Y:S05]  /*3d30*/  BSYNC.RECONVERGENT B0 ;  /* 0x0000000000007941 */ /* 0x000fea0003800200 */
.L_x_81:
        /* <DEDUP_REMOVED lines=16> */
.L_x_84:
[----:B------:R-:W-:Y:S05]  /*3e40*/  BSYNC.RECONVERGENT B0 ;  /* 0x0000000000007941 */ /* 0x000fea0003800200 */
.L_x_83:
        /* <DEDUP_REMOVED lines=16> */
.L_x_86:
[----:B------:R-:W-:Y:S05]  /*3f50*/  BSYNC.RECONVERGENT B0 ;  /* 0x0000000000007941 */ /* 0x000fea0003800200 */
.L_x_85:
[----:B------:R1:W-:Y:S01]  /*3f60*/  ST.E desc[UR40][R4.64+0x1c], R11 ;  /* 0x00001c0b04007985 */ /* 0x0003e2000c101928 */
[----:B------:R-:W-:-:S07]  /*3f70*/  IADD3 R9, PT, PT, R9, 0x8, RZ ;  /* 0x0000000809097810 */ /* 0x000fce0007ffe0ff */
.L_x_70:
[----:B------:R-:W-:-:S09]  /*3f80*/  UISETP.NE.AND UP0, UPT, UR49, URZ, UPT ;  /* 0x000000ff3100728c */ /* 0x000fd2000bf05270 */
[----:B------:R-:W-:Y:S05]  /*3f90*/  BRA.U !UP0, `(.L_x_69) ;  /* 0x0000000908147547 */ /* 0x000fea000b800000 */
[----:B------:R-:W-:-:S04]  /*3fa0*/  UIADD3 UR4, UPT, UPT, UR49, -0x1, URZ ;  /* 0xffffffff31047890 */ /* 0x000fc8000fffe0ff */
[----:B------:R-:W-:-:S09]  /*3fb0*/  UISETP.GE.U32.AND UP0, UPT, UR4, 0x3, UPT ;  /* 0x000000030400788c */ /* 0x000fd2000bf06070 */
[----:B------:R-:W-:Y:S05]  /*3fc0*/  BRA.U !UP0, `(.L_x_87) ;  /* 0x0000000508187547 */ /* 0x000fea000b800000 */
[----:B01----:R-:W-:-:S05]  /*3fd0*/  IMAD.WIDE.U32 R4, R9, 0x4, R16 ;  /* 0x0000000409047825 */ /* 0x003fca00078e0010 */
        /* <DEDUP_REMOVED lines=10> */
[----:B------:R-:W-:Y:S01]  /*4080*/  IMAD.MOV.U32 R0, RZ, RZ, R11 ;  /* 0x000000ffff007224 */ /* 0x000fe200078e000b */
[----:B------:R-:W-:Y:S01]  /*4090*/  MOV R6, 0x40c0 ;  /* 0x000040c000067802 */ /* 0x000fe20000000f00 */
[----:B------:R-:W-:-:S07]  /*40a0*/  IMAD.MOV.U32 R7, RZ, RZ, R3 ;  /* 0x000000ffff077224 */ /* 0x000fce00078e0003 */
[----:B------:R-:W-:Y:S05]  /*40b0*/  CALL.REL.NOINC `($__internal_0_$__cuda_sm3x_div_rn_noftz_f32_slowpath) ;  /* 0x0000000c00447944 */ /* 0x000fea0003c00000 */
[----:B------:R-:W-:-:S07]  /*40c0*/  MOV R7, R21 ;  /* 0x0000001500077202 */ /* 0x000fce0000000f00 */
.L_x_89:
[----:B------:R-:W-:Y:S05]  /*40d0*/  BSYNC.RECONVERGENT B0 ;  /* 0x0000000000007941 */ /* 0x000fea0003800200 */
.L_x_88:
        /* <DEDUP_REMOVED lines=12> */
[----:B------:R-:W-:Y:S01]  /*41a0*/  MOV R6, 0x41d0 ;  /* 0x000041d000067802 */ /* 0x000fe20000000f00 */
[----:B------:R-:W-:-:S07]  /*41b0*/  IMAD.MOV.U32 R7, RZ, RZ, R3 ;  /* 0x000000ffff077224 */ /* 0x000fce00078e0003 */
[----:B------:R-:W-:Y:S05]  /*41c0*/  CALL.REL.NOINC `($__internal_0_$__cuda_sm3x_div_rn_noftz_f32_slowpath) ;  /* 0x0000000c00007944 */ /* 0x000fea0003c00000 */
[----:B------:R-:W-:-:S07]  /*41d0*/  MOV R11, R21 ;  /* 0x00000015000b7202 */ /* 0x000fce0000000f00 */
.L_x_91:
[----:B------:R-:W-:Y:S05]  /*41e0*/  BSYNC.RECONVERGENT B0 ;  /* 0x0000000000007941 */ /* 0x000fea0003800200 */
.L_x_90:
        /* <DEDUP_REMOVED lines=16> */
.L_x_93:
[----:B------:R-:W-:Y:S05]  /*42f0*/  BSYNC.RECONVERGENT B0 ;  /* 0x0000000000007941 */ /* 0x000fea0003800200 */
.L_x_92:
        /* <DEDUP_REMOVED lines=16> */
.L_x_95:
[----:B------:R-:W-:Y:S05]  /*4400*/  BSYNC.RECONVERGENT B0 ;  /* 0x0000000000007941 */ /* 0x000fea0003800200 */
.L_x_94:
[----:B------:R2:W-:Y:S01]  /*4410*/  ST.E desc[UR40][R4.64+0xc], R11 ;  /* 0x00000c0b04007985 */ /* 0x0005e2000c101928 */
[----:B------:R-:W-:-:S07]  /*4420*/  VIADD R9, R9, 0x4 ;  /* 0x0000000409097836 */ /* 0x000fce0000000000 */
.L_x_87:
[----:B------:R-:W-:-:S09]  /*4430*/  UISETP.NE.AND UP0, UPT, UR56, URZ, UPT ;  /* 0x000000ff3800728c */ /* 0x000fd2000bf05270 */
[----:B------:R-:W-:Y:S05]  /*4440*/  BRA.U !UP0, `(.L_x_69) ;  /* 0x0000000108e87547 */ /* 0x000fea000b800000 */
[----:B012---:R-:W-:-:S05]  /*4450*/  IMAD.WIDE.U32 R4, R9, 0x4, R16 ;  /* 0x0000000409047825 */ /* 0x007fca00078e0010 */
[----:B------:R-:W2:Y:S01]  /*4460*/  LD.E R9, desc[UR40][R4.64] ;  /* 0x0000002804097980 */ /* 0x000ea2000c101900 */
[----:B------:R-:W0:Y:S01]  /*4470*/  MUFU.RCP R0, R3 ;  /* 0x0000000300007308 */ /* 0x000e220000001000 */
[----:B------:R-:W-:Y:S01]  /*4480*/  BSSY.RECONVERGENT B0, `(.L_x_96) ;  /* 0x000000f000007945 */ /* 0x000fe20003800200 */
[----:B0-----:R-:W-:-:S04]  /*4490*/  FFMA R7, R0, -R3, 1 ;  /* 0x3f80000000077423 */ /* 0x001fc80000000803 */
[----:B------:R-:W-:Y:S01]  /*44a0*/  FFMA R0, R0, R7, R0 ;  /* 0x0000000700007223 */ /* 0x000fe20000000000 */
[----:B------:R-:W-:-:S05]  /*44b0*/  IMAD.U32 R7, RZ, RZ, UR56 ;  /* 0x00000038ff077e24 */ /* 0x000fca000f8e00ff */
[----:B------:R-:W-:Y:S01]  /*44c0*/  ISETP.NE.AND P2, PT, R7, 0x1, PT ;  /* 0x000000010700780c */ /* 0x000fe20003f45270 */
[----:B--2---:R-:W0:Y:S01]  /*44d0*/  FCHK P0, R9, R3 ;  /* 0x0000000309007302 */ /* 0x004e220000000000 */
        /* <DEDUP_REMOVED lines=9> */
.L_x_97:
[----:B------:R-:W-:Y:S05]  /*4570*/  BSYNC.RECONVERGENT B0 ;  /* 0x0000000000007941 */ /* 0x000fea0003800200 */
.L_x_96:
[----:B------:R3:W-:Y:S01]  /*4580*/  ST.E desc[UR40][R4.64], R7 ;  /* 0x0000000704007985 */ /* 0x0007e2000c101928 */
[----:B------:R-:W-:Y:S05]  /*4590*/  @!P2 BRA `(.L_x_69) ;  /* 0x000000000094a947 */ /* 0x000fea0003800000 */
[----:B------:R-:W2:Y:S01]  /*45a0*/  LD.E R9, desc[UR40][R4.64+0x4] ;  /* 0x0000042804097980 */ /* 0x000ea2000c101900 */
[----:B------:R-:W3:Y:S01]  /*45b0*/  MUFU.RCP R0, R3 ;  /* 0x0000000300007308 */ /* 0x000ee20000001000 */
[----:B------:R-:W-:Y:S01]  /*45c0*/  BSSY.RECONVERGENT B0, `(.L_x_98) ;  /* 0x000000f000007945 */ /* 0x000fe20003800200 */
[----:B---3--:R-:W-:-:S04]  /*45d0*/  FFMA R7, R0, -R3, 1 ;  /* 0x3f80000000077423 */ /* 0x008fc80000000803 */
[----:B------:R-:W-:Y:S01]  /*45e0*/  FFMA R0, R0, R7, R0 ;  /* 0x0000000700007223 */ /* 0x000fe20000000000 */
[----:B------:R-:W-:-:S04]  /*45f0*/  MOV R7, UR56 ;  /* 0x0000003800077c02 */ /* 0x000fc80008000f00 */
[----:B------:R-:W-:Y:S01]  /*4600*/  ISETP.NE.AND P2, PT, R7, 0x2, PT ;  /* 0x000000020700780c */ /* 0x000fe20003f45270 */
[----:B--2---:R-:W0:Y:S01]  /*4610*/  FCHK P0, R9, R3 ;  /* 0x0000000309007302 */ /* 0x004e220000000000 */
        /* <DEDUP_REMOVED lines=9> */
.L_x_99:
[----:B------:R-:W-:Y:S05]  /*46b0*/  BSYNC.RECONVERGENT B0 ;  /* 0x0000000000007941 */ /* 0x000fea0003800200 */
.L_x_98:
[----:B------:R4:W-:Y:S01]  /*46c0*/  ST.E desc[UR40][R4.64+0x4], R7 ;  /* 0x0000040704007985 */ /* 0x0009e2000c101928 */
[----:B------:R-:W-:Y:S05]  /*46d0*/  @!P2 BRA `(.L_x_69) ;  /* 0x000000000044a947 */ /* 0x000fea0003800000 */
[----:B------:R-:W2:Y:S01]  /*46e0*/  LD.E R9, desc[UR40][R4.64+0x8] ;  /* 0x0000082804097980 */ /* 0x000ea2000c101900 */
[----:B------:R-:W4:Y:S01]  /*46f0*/  MUFU.RCP R0, R3 ;  /* 0x0000000300007308 */ /* 0x000f220000001000 */
[----:B------:R-:W-:Y:S01]  /*4700*/  BSSY.RECONVERGENT B0, `(.L_x_100) ;  /* 0x000000d000007945 */ /* 0x000fe20003800200 */
[----:B----4-:R-:W-:-:S04]  /*4710*/  FFMA R7, R0, -R3, 1 ;  /* 0x3f80000000077423 */ /* 0x010fc80000000803 */
        /* <DEDUP_REMOVED lines=11> */
.L_x_101:
[----:B------:R-:W-:Y:S05]  /*47d0*/  BSYNC.RECONVERGENT B0 ;  /* 0x0000000000007941 */ /* 0x000fea0003800200 */
.L_x_100:
[----:B------:R0:W-:Y:S02]  /*47e0*/  ST.E desc[UR40][R4.64+0x8], R7 ;  /* 0x0000080704007985 */ /* 0x0001e4000c101928 */
.L_x_69:
[----:B01234-:R-:W-:Y:S02]  /*47f0*/  IMAD.U32 R4, RZ, RZ, UR42 ;  /* 0x0000002aff047e24 */ /* 0x01ffe4000f8e00ff */
[----:B------:R-:W-:Y:S01]  /*4800*/  IMAD.U32 R5, RZ, RZ, UR43 ;  /* 0x0000002bff057e24 */ /* 0x000fe2000f8e00ff */
[----:B------:R-:W-:Y:S01]  /*4810*/  MOV R8, UR42 ;  /* 0x0000002a00087c02 */ /* 0x000fe20008000f00 */
[----:B------:R-:W-:-:S03]  /*4820*/  IMAD.U32 R9, RZ, RZ, UR43 ;  /* 0x0000002bff097e24 */ /* 0x000fc6000f8e00ff */
[----:B------:R-:W2:Y:S01]  /*4830*/  LDG.E.64 R14, desc[UR40][R4.64] ;  /* 0x00000028040e7981 */ /* 0x000ea2000c1e1b00 */
[----:B------:R-:W-:Y:S01]  /*4840*/  IMAD.U32 R6, RZ, RZ, UR42 ;  /* 0x0000002aff067e24 */ /* 0x000fe2000f8e00ff */
[----:B------:R-:W-:Y:S02]  /*4850*/  MOV R7, UR43 ;  /* 0x0000002b00077c02 */ /* 0x000fe40008000f00 */
[----:B------:R-:W3:Y:S04]  /*4860*/  LDG.E.64 R8, desc[UR40][R8.64+0x10] ;  /* 0x0000102808087981 */ /* 0x000ee8000c1e1b00 */
[----:B------:R-:W4:Y:S01]  /*4870*/  LDG.E.64 R6, desc[UR40][R6.64+0x8] ;  /* 0x0000082806067981 */ /* 0x000f22000c1e1b00 */
[----:B------:R-:W-:Y:S01]  /*4880*/  MOV R10, UR42 ;  /* 0x0000002a000a7c02 */ /* 0x000fe20008000f00 */
[----:B------:R-:W-:Y:S01]  /*4890*/  IMAD.U32 R11, RZ, RZ, UR43 ;  /* 0x0000002bff0b7e24 */ /* 0x000fe2000f8e00ff */
[----:B------:R-:W-:Y:S01]  /*48a0*/  MOV R13, UR43 ;  /* 0x0000002b000d7c02 */ /* 0x000fe20008000f00 */
[----:B------:R-:W-:Y:S01]  /*48b0*/  HFMA2 R29, -RZ, RZ, 0, 0 ;  /* 0x00000000ff1d7431 */ /* 0x000fe200000001ff */
[----:B------:R-:W-:Y:S01]  /*48c0*/  BSSY.RECONVERGENT B0, `(.L_x_102) ;  /* 0x0000020000007945 */ /* 0x000fe20003800200 */
[----:B--2---:R-:W-:Y:S01]  /*48d0*/  SHF.R.U32.HI R0, RZ, 0x2, R15 ;  /* 0x00000002ff007819 */ /* 0x004fe2000001160f */
[----:B------:R-:W-:-:S03]  /*48e0*/  VIADD R14, R14, 0x587c5 ;  /* 0x000587c50e0e7836 */ /* 0x000fc60000000000 */
[----:B------:R-:W-:Y:S01]  /*48f0*/  LOP3.LUT R0, R0, R15, RZ, 0x3c, !PT ;  /* 0x0000000f00007212 */ /* 0x000fe200078e3cff */
[----:B---3--:R-:W-:Y:S01]  /*4900*/  IMAD.SHL.U32 R3, R9, 0x10, RZ ;  /* 0x0000001009037824 */ /* 0x008fe200078e00ff */
[----:B------:R-:W-:Y:S01]  /*4910*/  MOV R21, R8 ;  /* 0x0000000800157202 */ /* 0x000fe20000000f00 */
[----:B------:R-:W-:Y:S02]  /*4920*/  IMAD.MOV.U32 R36, RZ, RZ, R9 ;  /* 0x000000ffff247224 */ /* 0x000fe400078e0009 */
[C---:B------:R-:W-:Y:S02]  /*4930*/  IMAD.SHL.U32 R12, R0.reuse, 0x2, RZ ;  /* 0x00000002000c7824 */ /* 0x040fe400078e00ff */
[----:B----4-:R-:W-:Y:S02]  /*4940*/  IMAD.MOV.U32 R20, RZ, RZ, R7 ;  /* 0x000000ffff147224 */ /* 0x010fe400078e0007 */
[----:B------:R-:W-:Y:S01]  /*4950*/  IMAD.MOV.U32 R15, RZ, RZ, R6 ;  /* 0x000000ffff0f7224 */ /* 0x000fe200078e0006 */
[----:B------:R-:W-:Y:S01]  /*4960*/  LOP3.LUT R0, R0, R12, R3, 0x96, !PT ;  /* 0x0000000c00007212 */ /* 0x000fe200078e9603 */
[----:B------:R-:W-:Y:S01]  /*4970*/  IMAD.U32 R12, RZ, RZ, UR42 ;  /* 0x0000002aff0c7e24 */ /* 0x000fe2000f8e00ff */
[----:B------:R0:W-:Y:S01]  /*4980*/  STG.E.64 desc[UR40][R10.64+0x8], R20 ;  /* 0x000008140a007986 */ /* 0x0001e2000c101b28 */
[----:B------:R-:W-:Y:S01]  /*4990*/  IMAD.MOV.U32 R7, RZ, RZ, 0x2f800000 ;  /* 0x2f800000ff077424 */ /* 0x000fe200078e00ff */
[----:B------:R-:W-:Y:S01]  /*49a0*/  LOP3.LUT R37, R0, R9, RZ, 0x3c, !PT ;  /* 0x0000000900257212 */ /* 0x000fe200078e3cff */
[----:B------:R-:W-:-:S03]  /*49b0*/  IMAD.MOV.U32 R3, RZ, RZ, RZ ;  /* 0x000000ffff037224 */ /* 0x000fc600078e00ff */
[----:B------:R-:W-:Y:S01]  /*49c0*/  IADD3 R0, PT, PT, R37, R14, RZ ;  /* 0x0000000e25007210 */ /* 0x000fe20007ffe0ff */
[----:B------:R0:W-:Y:S03]  /*49d0*/  STG.E.64 desc[UR40][R4.64+0x10], R36 ;  /* 0x0000102404007986 */ /* 0x0001e6000c101b28 */
[----:B------:R-:W-:Y:S01]  /*49e0*/  I2FP.F32.U32 R0, R0 ;  /* 0x0000000000007245 */ /* 0x000fe20000201000 */
[----:B------:R0:W-:Y:S04]  /*49f0*/  STG.E.64 desc[UR40][R12.64], R14 ;  /* 0x0000000e0c007986 */ /* 0x0001e8000c101b28 */
[----:B------:R-:W-:-:S07]  /*4a00*/  FFMA R0, R0, R7, 1.1641532182693481445e-10 ;  /* 0x2f00000000007423 */ /* 0x000fce0000000007 */
.L_x_104:
[----:B0-----:R-:W-:-:S06]  /*4a10*/  IMAD.WIDE.U32 R4, R29, 0x4, R16 ;  /* 0x000000041d047825 */ /* 0x001fcc00078e0010 */
[----:B------:R-:W2:Y:S02]  /*4a20*/  LD.E R4, desc[UR40][R4.64] ;  /* 0x0000002804047980 */ /* 0x000ea4000c101900 */
[----:B--2---:R-:W-:-:S05]  /*4a30*/  FADD R3, R4, R3 ;  /* 0x0000000304037221 */ /* 0x004fca0000000000 */
[----:B------:R-:W-:-:S13]  /*4a40*/  FSETP.GTU.AND P0, PT, R0, R3, PT ;  /* 0x000000030000720b */ /* 0x000fda0003f0c000 */
[----:B------:R-:W-:Y:S05]  /*4a50*/  @!P0 BRA `(.L_x_103) ;  /* 0x0000000000188947 */ /* 0x000fea0003800000 */
[----:B------:R-:W0:Y:S01]  /*4a60*/  LDCU UR4, c[0x0][0x398] ;  /* 0x00007300ff0477ac */ /* 0x000e220008000800 */
[----:B------:R-:W-:-:S05]  /*4a70*/  VIADD R29, R29, 0x1 ;  /* 0x000000011d1d7836 */ /* 0x000fca0000000000 */
[----:B0-----:R-:W-:-:S13]  /*4a80*/  ISETP.NE.AND P0, PT, R29, UR4, PT ;  /* 0x000000041d007c0c */ /* 0x001fda000bf05270 */
[----:B------:R-:W-:Y:S05]  /*4a90*/  @P0 BRA `(.L_x_104) ;  /* 0xfffffffc00dc0947 */ /* 0x000fea000383ffff */
[----:B------:R-:W-:-:S13]  /*4aa0*/  R2UR UR4, R22 ;  /* 0x00000000160472ca */ /* 0x000fda00000e0000 */
[----:B------:R-:W-:-:S07]  /*4ab0*/  IMAD.U32 R29, RZ, RZ, UR4 ;  /* 0x00000004ff1d7e24 */ /* 0x000fce000f8e00ff */
.L_x_103:
[----:B------:R-:W-:Y:S05]  /*4ac0*/  BSYNC.RECONVERGENT B0 ;  /* 0x0000000000007941 */ /* 0x000fea0003800200 */
.L_x_102:
[----:B------:R-:W-:Y:S01]  /*4ad0*/  ISETP.GT.AND P0, PT, R29, -0x1, PT ;  /* 0xffffffff1d00780c */ /* 0x000fe20003f04270 */
[----:B------:R-:W-:-:S12]  /*4ae0*/  BSSY.RECONVERGENT B8, `(.L_x_105) ;  /* 0x0000012000087945 */ /* 0x000fd80003800200 */
[----:B------:R-:W-:Y:S05]  /*4af0*/  @P0 BRA `(.L_x_106) ;  /* 0x0000000000400947 */ /* 0x000fea0003800000 */
[----:B------:R-:W-:Y:S01]  /*4b00*/  MOV R0, 0x10 ;  /* 0x0000001000007802 */ /* 0x000fe20000000f00 */
[----:B------:R-:W0:Y:S01]  /*4b10*/  LDCU.64 UR4, c[0x4][0x70] ;  /* 0x01000e00ff0477ac */ /* 0x000e220008000a00 */
[----:B------:R-:W-:Y:S02]  /*4b20*/  HFMA2 R8, -RZ, RZ, 0, 1.0788440704345703125e-05 ;  /* 0x000000b5ff087431 */ /* 0x000fe400000001ff */
[----:B------:R-:W-:Y:S01]  /*4b30*/  IMAD.MOV.U32 R12, RZ, RZ, 0x1 ;  /* 0x00000001ff0c7424 */ /* 0x000fe200078e00ff */
[----:B------:R1:W2:Y:S01]  /*4b40*/  LDC.64 R14, c[0x4][R0] ;  /* 0x01000000000e7b82 */ /* 0x0002a20000000a00 */
[----:B------:R-:W3:Y:S01]  /*4b50*/  LDCU.64 UR6, c[0x4][0x78] ;  /* 0x01000f00ff0677ac */ /* 0x000ee20008000a00 */
[----:B------:R-:W-:Y:S01]  /*4b60*/  IMAD.MOV.U32 R13, RZ, RZ, RZ ;  /* 0x000000ffff0d7224 */ /* 0x000fe200078e00ff */
[----:B------:R-:W4:Y:S01]  /*4b70*/  LDCU.64 UR8, c[0x4][0x58] ;  /* 0x01000b00ff0877ac */ /* 0x000f220008000a00 */
[----:B0-----:R-:W-:Y:S01]  /*4b80*/  MOV R4, UR4 ;  /* 0x0000000400047c02 */ /* 0x001fe20008000f00 */
[----:B------:R-:W-:-:S02]  /*4b90*/  IMAD.U32 R5, RZ, RZ, UR5 ;  /* 0x00000005ff057e24 */ /* 0x000fc4000f8e00ff */
[----:B---3--:R-:W-:Y:S01]  /*4ba0*/  IMAD.U32 R6, RZ, RZ, UR6 ;  /* 0x00000006ff067e24 */ /* 0x008fe2000f8e00ff */
[----:B------:R-:W-:Y:S01]  /*4bb0*/  MOV R7, UR7 ;  /* 0x0000000700077c02 */ /* 0x000fe20008000f00 */
[----:B----4-:R-:W-:Y:S02]  /*4bc0*/  IMAD.U32 R10, RZ, RZ, UR8 ;  /* 0x00000008ff0a7e24 */ /* 0x010fe4000f8e00ff */
[----:B-1----:R-:W-:-:S07]  /*4bd0*/  IMAD.U32 R11, RZ, RZ, UR9 ;  /* 0x00000009ff0b7e24 */ /* 0x002fce000f8e00ff */
[----:B------:R-:W-:-:S07]  /*4be0*/  LEPC R20, `(.L_x_106) ;  /* 0x000000001014794e */ /* 0x000fce0000000000 */
[----:B--2---:R-:W-:Y:S05]  /*4bf0*/  CALL.ABS.NOINC R14 ;  /* 0x000000000e007343 */ /* 0x004fea0003c00000 */
.L_x_106:
[----:B------:R-:W-:Y:S05]  /*4c00*/  BSYNC.RECONVERGENT B8 ;  /* 0x0000000000087941 */ /* 0x000fea0003800200 */
.L_x_105:
[----:B------:R-:W0:Y:S01]  /*4c10*/  LDC.64 R4, c[0x0][0x390] ;  /* 0x0000e400ff047b82 */ /* 0x000e220000000a00 */
[----:B------:R-:W-:-:S05]  /*4c20*/  IADD3 R3, PT, PT, R29, R28, RZ ;  /* 0x0000001c1d037210 */ /* 0x000fca0007ffe0ff */
[----:B0-----:R-:W-:Y:S02]  /*4c30*/  IMAD.WIDE R4, R3, 0x4, R4 ;  /* 0x0000000403047825 */ /* 0x001fe400078e0204 */
[----:B------:R-:W2:Y:S04]  /*4c40*/  LDG.E R3, desc[UR40][R34.64] ;  /* 0x0000002822037981 */ /* 0x000ea8000c1e1900 */
[----:B------:R-:W2:Y:S01]  /*4c50*/  LDG.E R4, desc[UR40][R4.64] ;  /* 0x0000002804047981 */ /* 0x000ea2000c1e1900 */
[C---:B------:R-:W-:Y:S01]  /*4c60*/  IMAD.WIDE.U32 R6, R26.reuse, 0x4, R30 ;  /* 0x000000041a067825 */ /* 0x040fe200078e001e */
[----:B------:R-:W-:-:S03]  /*4c70*/  IADD3 R26, PT, PT, R26, 0x1, RZ ;  /* 0x000000011a1a7810 */ /* 0x000fc60007ffe0ff */
[----:B------:R-:W-:Y:S02]  /*4c80*/  IMAD.MOV.U32 R11, RZ, RZ, 0x1 ;  /* 0x00000001ff0b7424 */ /* 0x000fe400078e00ff */
[----:B------:R-:W-:-:S04]  /*4c90*/  IMAD.WIDE R8, R29, 0x4, R32 ;  /* 0x000000041d087825 */ /* 0x000fc800078e0220 */
[----:B--2---:R-:W-:-:S05]  /*4ca0*/  IMAD.IADD R3, R4, 0x1, R3 ;  /* 0x0000000104037824 */ /* 0x004fca00078e0203 */
[----:B------:R0:W-:Y:S04]  /*4cb0*/  STG.E desc[UR40][R34.64], R3 ;  /* 0x0000000322007986 */ /* 0x0001e8000c101928 */
[----:B------:R0:W-:Y:S04]  /*4cc0*/  STG.E desc[UR40][R6.64+0x4], R29 ;  /* 0x0000041d06007986 */ /* 0x0001e8000c101928 */
[----:B------:R0:W-:Y:S01]  /*4cd0*/  STG.E desc[UR40][R8.64], R11 ;  /* 0x0000000b08007986 */ /* 0x0001e2000c101928 */
[----:B------:R-:W-:Y:S05]  /*4ce0*/  BRA `(.L_x_107) ;  /* 0xffffffb800e47947 */ /* 0x000fea000383ffff */
.L_x_33:
[----:B------:R-:W-:Y:S05]  /*4cf0*/  BSYNC.RECONVERGENT B6 ;  /* 0x0000000000067941 */ /* 0x000fea0003800200 */
.L_x_2:
[----:B------:R-:W-:Y:S01]  /*4d00*/  MOV R0, 0x0 ;  /* 0x0000000000007802 */ /* 0x000fe20000000f00 */
[----:B------:R-:W-:Y:S02]  /*4d10*/  IMAD.MOV.U32 R4, RZ, RZ, R16 ;  /* 0x000000ffff047224 */ /* 0x000fe400078e0010 */
[----:B------:R-:W-:Y:S01]  /*4d20*/  IMAD.MOV.U32 R5, RZ, RZ, R17 ;  /* 0x000000ffff057224 */ /* 0x000fe200078e0011 */
[----:B-1----:R1:W2:Y:S06]  /*4d30*/  LDC.64 R6, c[0x4][R0] ;  /* 0x0100000000067b82 */ /* 0x0022ac0000000a00 */
[----:B------:R-:W-:-:S07]  /*4d40*/  LEPC R20, `(.L_x_108) ;  /* 0x000000001014794e */ /* 0x000fce0000000000 */
[----:B012---:R-:W-:Y:S05]  /*4d50*/  CALL.ABS.NOINC R6 ;  /* 0x0000000006007343 */ /* 0x007fea0003c00000 */
.L_x_108:
[----:B------:R-:W0:Y:S01]  /*4d60*/  LDCU UR4, c[0x0][0x39c] ;  /* 0x00007380ff0477ac */ /* 0x000e220008000800 */
[----:B------:R-:W-:-:S13]  /*4d70*/  R2UR UR5, R19 ;  /* 0x00000000130572ca */ /* 0x000fda00000e0000 */
[----:B------:R-:W-:-:S04]  /*4d80*/  IADD3 R18, PT, PT, R18, UR5, RZ ;  /* 0x0000000512127c10 */ /* 0x000fc8000fffe0ff */
[----:B0-----:R-:W-:-:S13]  /*4d90*/  ISETP.GE.AND P0, PT, R18, UR4, PT ;  /* 0x0000000412007c0c */ /* 0x001fda000bf06270 */
[----:B------:R-:W-:Y:S05]  /*4da0*/  @!P0 BRA `(.L_x_109) ;  /* 0xffffffb400b08947 */ /* 0x000fea000383ffff */
[----:B------:R-:W-:Y:S05]  /*4db0*/  BSYNC.RECONVERGENT B7 ;  /* 0x0000000000077941 */ /* 0x000fea0003800200 */
.L_x_0:
[----:B------:R-:W-:Y:S05]  /*4dc0*/  EXIT ;  /* 0x000000000000794d */ /* 0x000fea0003800000 */
        .weak           $__internal_0_$__cuda_sm3x_div_rn_noftz_f32_slowpath
        .type           $__internal_0_$__cuda_sm3x_div_rn_noftz_f32_slowpath,@function
        .size           $__internal_0_$__cuda_sm3x_div_rn_noftz_f32_slowpath,($_Z3antP17curandStateXORWOWPfPiiiiS2_S2_S2_ii$__internal_accurate_pow - $__internal_0_$__cuda_sm3x_div_rn_noftz_f32_slowpath)
$__internal_0_$__cuda_sm3x_div_rn_noftz_f32_slowpath:
[----:B------:R-:W-:Y:S01]  /*4dd0*/  SHF.R.U32.HI R21, RZ, 0x17, R7 ;  /* 0x00000017ff157819 */ /* 0x000fe20000011607 */
[----:B------:R-:W-:Y:S01]  /*4de0*/  BSSY.RECONVERGENT B1, `(.L_x_110) ;  /* 0x0000062000017945 */ /* 0x000fe20003800200 */
[----:B------:R-:W-:Y:S02]  /*4df0*/  SHF.R.U32.HI R20, RZ, 0x17, R0 ;  /* 0x00000017ff147819 */ /* 0x000fe40000011600 */
[----:B------:R-:W-:Y:S02]  /*4e00*/  LOP3.LUT R40, R21, 0xff, RZ, 0xc0, !PT ;  /* 0x000000ff15287812 */ /* 0x000fe400078ec0ff */
[----:B------:R-:W-:-:S03]  /*4e10*/  LOP3.LUT R37, R20, 0xff, RZ, 0xc0, !PT ;  /* 0x000000ff14257812 */ /* 0x000fc600078ec0ff */
[----:B------:R-:W-:Y:S02]  /*4e20*/  VIADD R29, R40, 0xffffffff ;  /* 0xffffffff281d7836 */ /* 0x000fe40000000000 */
[----:B------:R-:W-:-:S03]  /*4e30*/  VIADD R21, R37, 0xffffffff ;  /* 0xffffffff25157836 */ /* 0x000fc60000000000 */
[----:B------:R-:W-:-:S04]  /*4e40*/  ISETP.GT.U32.AND P0, PT, R29, 0xfd, PT ;  /* 0x000000fd1d00780c */ /* 0x000fc80003f04070 */
[----:B------:R-:W-:-:S13]  /*4e50*/  ISETP.GT.U32.OR P0, PT, R21, 0xfd, P0 ;  /* 0x000000fd1500780c */ /* 0x000fda0000704470 */
[----:B------:R-:W-:Y:S01]  /*4e60*/  @!P0 MOV R20, RZ ;  /* 0x000000ff00148202 */ /* 0x000fe20000000f00 */
[----:B------:R-:W-:Y:S06]  /*4e70*/  @!P0 BRA `(.L_x_111) ;  /* 0x00000000005c8947 */ /* 0x000fec0003800000 */
[----:B------:R-:W-:Y:S02]  /*4e80*/  FSETP.GTU.FTZ.AND P1, PT, |R0|, +INF , PT ;  /* 0x7f8000000000780b */ /* 0x000fe40003f3c200 */
[----:B------:R-:W-:-:S04]  /*4e90*/  FSETP.GTU.FTZ.AND P0, PT, |R7|, +INF , PT ;  /* 0x7f8000000700780b */ /* 0x000fc80003f1c200 */
[----:B------:R-:W-:-:S13]  /*4ea0*/  PLOP3.LUT P0, PT, P1, P0, PT, 0xf8, 0x8f ;  /* 0x00000000008f781c */ /* 0x000fda0000f01f70 */
[----:B------:R-:W-:Y:S05]  /*4eb0*/  @P0 BRA `(.L_x_112) ;  /* 0x00000004004c0947 */ /* 0x000fea0003800000 */
[----:B------:R-:W-:-:S13]  /*4ec0*/  LOP3.LUT P0, RZ, R7, 0x7fffffff, R0, 0xc8, !PT ;  /* 0x7fffffff07ff7812 */ /* 0x000fda000780c800 */
[----:B------:R-:W-:Y:S05]  /*4ed0*/  @!P0 BRA `(.L_x_113) ;  /* 0x00000004003c8947 */ /* 0x000fea0003800000 */
[C---:B------:R-:W-:Y:S02]  /*4ee0*/  FSETP.NEU.FTZ.AND P0, PT, |R0|.reuse, +INF , PT ;  /* 0x7f8000000000780b */ /* 0x040fe40003f1d200 */
[----:B------:R-:W-:Y:S02]  /*4ef0*/  FSETP.NEU.FTZ.AND P4, PT, |R7|, +INF , PT ;  /* 0x7f8000000700780b */ /* 0x000fe40003f9d200 */
[----:B------:R-:W-:-:S11]  /*4f00*/  FSETP.NEU.FTZ.AND P5, PT, |R0|, +INF , PT ;  /* 0x7f8000000000780b */ /* 0x000fd60003fbd200 */
[----:B------:R-:W-:Y:S05]  /*4f10*/  @!P4 BRA !P0, `(.L_x_113) ;  /* 0x00000004002cc947 */ /* 0x000fea0004000000 */
[----:B------:R-:W-:-:S04]  /*4f20*/  LOP3.LUT P0, RZ, R0, 0x7fffffff, RZ, 0xc0, !PT ;  /* 0x7fffffff00ff7812 */ /* 0x000fc8000780c0ff */
[----:B------:R-:W-:-:S13]  /*4f30*/  PLOP3.LUT P4, PT, P4, P0, PT, 0x2f, 0xf2 ;  /* 0x0000000000f2781c */ /* 0x000fda0002780577 */
[----:B------:R-:W-:Y:S05]  /*4f40*/  @P4 BRA `(.L_x_114) ;  /* 0x0000000400184947 */ /* 0x000fea0003800000 */
[----:B------:R-:W-:-:S04]  /*4f50*/  LOP3.LUT P0, RZ, R7, 0x7fffffff, RZ, 0xc0, !PT ;  /* 0x7fffffff07ff7812 */ /* 0x000fc8000780c0ff */
[----:B------:R-:W-:-:S13]  /*4f60*/  PLOP3.LUT P0, PT, P5, P0, PT, 0x2f, 0xf2 ;  /* 0x0000000000f2781c */ /* 0x000fda0002f00577 */
[----:B------:R-:W-:Y:S05]  /*4f70*/  @P0 BRA `(.L_x_115) ;  /* 0x0000000400000947 */ /* 0x000fea0003800000 */
[----:B------:R-:W-:Y:S02]  /*4f80*/  ISETP.GE.AND P0, PT, R21, RZ, PT ;  /* 0x000000ff1500720c */ /* 0x000fe40003f06270 */
[----:B------:R-:W-:-:S11]  /*4f90*/  ISETP.GE.AND P1, PT, R29, RZ, PT ;  /* 0x000000ff1d00720c */ /* 0x000fd60003f26270 */
[----:B------:R-:W-:Y:S02]  /*4fa0*/  @P0 IMAD.MOV.U32 R20, RZ, RZ, RZ ;  /* 0x000000ffff140224 */ /* 0x000fe400078e00ff */
[----:B------:R-:W-:Y:S01]  /*4fb0*/  @!P0 FFMA R0, R0, 1.84467440737095516160e+19, RZ ;  /* 0x5f80000000008823 */ /* 0x000fe200000000ff */
[----:B------:R-:W-:Y:S02]  /*4fc0*/  @!P0 IMAD.MOV.U32 R20, RZ, RZ, -0x40 ;  /* 0xffffffc0ff148424 */ /* 0x000fe400078e00ff */
[----:B------:R-:W-:-:S03]  /*4fd0*/  @!P1 FFMA R7, R7, 1.84467440737095516160e+19, RZ ;  /* 0x5f80000007079823 */ /* 0x000fc600000000ff */
[----:B------:R-:W-:-:S07]  /*4fe0*/  @!P1 IADD3 R20, PT, PT, R20, 0x40, RZ ;  /* 0x0000004014149810 */ /* 0x000fce0007ffe0ff */
.L_x_111:
[----:B------:R-:W-:Y:S01]  /*4ff0*/  LEA R36, R40, 0xc0800000, 0x17 ;  /* 0xc080000028247811 */ /* 0x000fe200078eb8ff */
[----:B------:R-:W-:Y:S04]  /*5000*/  BSSY.RECONVERGENT B2, `(.L_x_116) ;  /* 0x0000036000027945 */ /* 0x000fe80003800200 */
[----:B------:R-:W-:Y:S02]  /*5010*/  IMAD.IADD R36, R7, 0x1, -R36 ;  /* 0x0000000107247824 */ /* 0x000fe400078e0a24 */
[----:B------:R-:W-:Y:S02]  /*5020*/  VIADD R7, R37, 0xffffff81 ;  /* 0xffffff8125077836 */ /* 0x000fe40000000000 */
[----:B------:R-:W0:Y:S01]  /*5030*/  MUFU.RCP R21, R36 ;  /* 0x0000002400157308 */ /* 0x000e220000001000 */
[----:B------:R-:W-:Y:S01]  /*5040*/  FADD.FTZ R29, -R36, -RZ ;  /* 0x800000ff241d7221 */ /* 0x000fe20000010100 */
[C---:B------:R-:W-:Y:S01]  /*5050*/  IMAD R0, R7.reuse, -0x800000, R0 ;  /* 0xff80000007007824 */ /* 0x040fe200078e0200 */
[----:B------:R-:W-:-:S04]  /*5060*/  IADD3 R7, PT, PT, R7, 0x7f, -R40 ;  /* 0x0000007f07077810 */ /* 0x000fc80007ffe828 */
[----:B------:R-:W-:Y:S01]  /*5070*/  IADD3 R7, PT, PT, R7, R20, RZ ;  /* 0x0000001407077210 */ /* 0x000fe20007ffe0ff */
[----:B0-----:R-:W-:-:S04]  /*5080*/  FFMA R38, R21, R29, 1 ;  /* 0x3f80000015267423 */ /* 0x001fc8000000001d */
[----:B------:R-:W-:-:S04]  /*5090*/  FFMA R42, R21, R38, R21 ;  /* 0x00000026152a7223 */ /* 0x000fc80000000015 */
[----:B------:R-:W-:-:S04]  /*50a0*/  FFMA R21, R0, R42, RZ ;  /* 0x0000002a00157223 */ /* 0x000fc800000000ff */
[----:B------:R-:W-:-:S04]  /*50b0*/  FFMA R38, R29, R21, R0 ;  /* 0x000000151d267223 */ /* 0x000fc80000000000 */
[----:B------:R-:W-:-:S04]  /*50c0*/  FFMA R37, R42, R38, R21 ;  /* 0x000000262a257223 */ /* 0x000fc80000000015 */
[----:B------:R-:W-:-:S04]  /*50d0*/  FFMA R38, R29, R37, R0 ;  /* 0x000000251d267223 */ /* 0x000fc80000000000 */
[----:B------:R-:W-:-:S05]  /*50e0*/  FFMA R21, R42, R38, R37 ;  /* 0x000000262a157223 */ /* 0x000fca0000000025 */
[----:B------:R-:W-:-:S04]  /*50f0*/  SHF.R.U32.HI R0, RZ, 0x17, R21 ;  /* 0x00000017ff007819 */ /* 0x000fc80000011615 */
[----:B------:R-:W-:-:S05]  /*5100*/  LOP3.LUT R0, R0, 0xff, RZ, 0xc0, !PT ;  /* 0x000000ff00007812 */ /* 0x000fca00078ec0ff */
[----:B------:R-:W-:-:S04]  /*5110*/  IMAD.IADD R36, R0, 0x1, R7 ;  /* 0x0000000100247824 */ /* 0x000fc800078e0207 */
[----:B------:R-:W-:-:S05]  /*5120*/  VIADD R0, R36, 0xffffffff ;  /* 0xffffffff24007836 */ /* 0x000fca0000000000 */
[----:B------:R-:W-:-:S13]  /*5130*/  ISETP.GE.U32.AND P0, PT, R0, 0xfe, PT ;  /* 0x000000fe0000780c */ /* 0x000fda0003f06070 */
[----:B------:R-:W-:Y:S05]  /*5140*/  @!P0 BRA `(.L_x_117) ;  /* 0x0000000000808947 */ /* 0x000fea0003800000 */
[----:B------:R-:W-:-:S13]  /*5150*/  ISETP.GT.AND P0, PT, R36, 0xfe, PT ;  /* 0x000000fe2400780c */ /* 0x000fda0003f04270 */
[----:B------:R-:W-:Y:S05]  /*5160*/  @P0 BRA `(.L_x_118) ;  /* 0x00000000006c0947 */ /* 0x000fea0003800000 */
[----:B------:R-:W-:-:S13]  /*5170*/  ISETP.GE.AND P0, PT, R36, 0x1, PT ;  /* 0x000000012400780c */ /* 0x000fda0003f06270 */
[----:B------:R-:W-:Y:S05]  /*5180*/  @P0 BRA `(.L_x_119) ;  /* 0x0000000000740947 */ /* 0x000fea0003800000 */
[----:B------:R-:W-:Y:S02]  /*5190*/  ISETP.GE.AND P0, PT, R36, -0x18, PT ;  /* 0xffffffe82400780c */ /* 0x000fe40003f06270 */
[----:B------:R-:W-:-:S11]  /*51a0*/  LOP3.LUT R21, R21, 0x80000000, RZ, 0xc0, !PT ;  /* 0x8000000015157812 */ /* 0x000fd600078ec0ff */
[----:B------:R-:W-:Y:S05]  /*51b0*/  @!P0 BRA `(.L_x_119) ;  /* 0x0000000000688947 */ /* 0x000fea0003800000 */
[-CC-:B------:R-:W-:Y:S01]  /*51c0*/  FFMA.RZ R0, R42, R38.reuse, R37.reuse ;  /* 0x000000262a007223 */ /* 0x180fe2000000c025 */
[----:B------:R-:W-:Y:S01]  /*51d0*/  IADD3 R29, PT, PT, R36, 0x20, RZ ;  /* 0x00000020241d7810 */ /* 0x000fe20007ffe0ff */
[-CC-:B------:R-:W-:Y:S01]  /*51e0*/  FFMA.RM R7, R42, R38.reuse, R37.reuse ;  /* 0x000000262a077223 */ /* 0x180fe20000004025 */
[----:B------:R-:W-:Y:S02]  /*51f0*/  ISETP.NE.AND P0, PT, R36, RZ, PT ;  /* 0x000000ff2400720c */ /* 0x000fe40003f05270 */
[----:B------:R-:W-:Y:S01]  /*5200*/  LOP3.LUT R20, R0, 0x7fffff, RZ, 0xc0, !PT ;  /* 0x007fffff00147812 */ /* 0x000fe200078ec0ff */
[----:B------:R-:W-:Y:S01]  /*5210*/  FFMA.RP R0, R42, R38, R37 ;  /* 0x000000262a007223 */ /* 0x000fe20000008025 */
[----:B------:R-:W-:Y:S01]  /*5220*/  ISETP.NE.AND P1, PT, R36, RZ, PT ;  /* 0x000000ff2400720c */ /* 0x000fe20003f25270 */
[----:B------:R-:W-:Y:S01]  /*5230*/  IMAD.MOV R36, RZ, RZ, -R36 ;  /* 0x000000ffff247224 */ /* 0x000fe200078e0a24 */
[----:B------:R-:W-:Y:S02]  /*5240*/  LOP3.LUT R20, R20, 0x800000, RZ, 0xfc, !PT ;  /* 0x0080000014147812 */ /* 0x000fe400078efcff */
[----:B------:R-:W-:-:S02]  /*5250*/  FSETP.NEU.FTZ.AND P4, PT, R0, R7, PT ;  /* 0x000000070000720b */ /* 0x000fc40003f9d000 */
[----:B------:R-:W-:Y:S02]  /*5260*/  SHF.L.U32 R29, R20, R29, RZ ;  /* 0x0000001d141d7219 */ /* 0x000fe400000006ff */
[----:B------:R-:W-:Y:S02]  /*5270*/  SEL R7, R36, RZ, P0 ;  /* 0x000000ff24077207 */ /* 0x000fe40000000000 */
[----:B------:R-:W-:Y:S02]  /*5280*/  ISETP.NE.AND P0, PT, R29, RZ, P1 ;  /* 0x000000ff1d00720c */ /* 0x000fe40000f05270 */
[----:B------:R-:W-:Y:S02]  /*5290*/  SHF.R.U32.HI R7, RZ, R7, R20 ;  /* 0x00000007ff077219 */ /* 0x000fe40000011614 */
[----:B------:R-:W-:Y:S02]  /*52a0*/  PLOP3.LUT P0, PT, P4, P0, PT, 0xf8, 0x8f ;  /* 0x00000000008f781c */ /* 0x000fe40002701f70 */
[----:B------:R-:W-:-:S02]  /*52b0*/  SHF.R.U32.HI R29, RZ, 0x1, R7 ;  /* 0x00000001ff1d7819 */ /* 0x000fc40000011607 */
[----:B------:R-:W-:-:S04]  /*52c0*/  SEL R0, RZ, 0x1, !P0 ;  /* 0x00000001ff007807 */ /* 0x000fc80004000000 */
[----:B------:R-:W-:-:S04]  /*52d0*/  LOP3.LUT R0, R0, 0x1, R29, 0xf8, !PT ;  /* 0x0000000100007812 */ /* 0x000fc800078ef81d */
[----:B------:R-:W-:-:S05]  /*52e0*/  LOP3.LUT R0, R0, R7, RZ, 0xc0, !PT ;  /* 0x0000000700007212 */ /* 0x000fca00078ec0ff */
[----:B------:R-:W-:-:S05]  /*52f0*/  IMAD.IADD R0, R29, 0x1, R0 ;  /* 0x000000011d007824 */ /* 0x000fca00078e0200 */
[----:B------:R-:W-:Y:S01]  /*5300*/  LOP3.LUT R21, R0, R21, RZ, 0xfc, !PT ;  /* 0x0000001500157212 */ /* 0x000fe200078efcff */
[----:B------:R-:W-:Y:S06]  /*5310*/  BRA `(.L_x_119) ;  /* 0x0000000000107947 */ /* 0x000fec0003800000 */
.L_x_118:
[----:B------:R-:W-:-:S04]  /*5320*/  LOP3.LUT R21, R21, 0x80000000, RZ, 0xc0, !PT ;  /* 0x8000000015157812 */ /* 0x000fc800078ec0ff */
[----:B------:R-:W-:Y:S01]  /*5330*/  LOP3.LUT R21, R21, 0x7f800000, RZ, 0xfc, !PT ;  /* 0x7f80000015157812 */ /* 0x000fe200078efcff */
[----:B------:R-:W-:Y:S06]  /*5340*/  BRA `(.L_x_119) ;  /* 0x0000000000047947 */ /* 0x000fec0003800000 */
.L_x_117:
[----:B------:R-:W-:-:S07]  /*5350*/  LEA R21, R7, R21, 0x17 ;  /* 0x0000001507157211 */ /* 0x000fce00078eb8ff */
.L_x_119:
[----:B------:R-:W-:Y:S05]  /*5360*/  BSYNC.RECONVERGENT B2 ;  /* 0x0000000000027941 */ /* 0x000fea0003800200 */
.L_x_116:
[----:B------:R-:W-:Y:S05]  /*5370*/  BRA `(.L_x_120) ;  /* 0x0000000000207947 */ /* 0x000fea0003800000 */
.L_x_115:
[----:B------:R-:W-:-:S04]  /*5380*/  LOP3.LUT R0, R7, 0x80000000, R0, 0x48, !PT ;  /* 0x8000000007007812 */ /* 0x000fc800078e4800 */
[----:B------:R-:W-:Y:S01]  /*5390*/  LOP3.LUT R21, R0, 0x7f800000, RZ, 0xfc, !PT ;  /* 0x7f80000000157812 */ /* 0x000fe200078efcff */
[----:B------:R-:W-:Y:S06]  /*53a0*/  BRA `(.L_x_120) ;  /* 0x0000000000147947 */ /* 0x000fec0003800000 */
.L_x_114:
[----:B------:R-:W-:Y:S01]  /*53b0*/  LOP3.LUT R21, R7, 0x80000000, R0, 0x48, !PT ;  /* 0x8000000007157812 */ /* 0x000fe200078e4800 */
[----:B------:R-:W-:Y:S06]  /*53c0*/  BRA `(.L_x_120) ;  /* 0x00000000000c7947 */ /* 0x000fec0003800000 */
.L_x_113:
[----:B------:R-:W0:Y:S01]  /*53d0*/  MUFU.RSQ R21, -QNAN ;  /* 0xffc0000000157908 */ /* 0x000e220000001400 */
[----:B------:R-:W-:Y:S05]  /*53e0*/  BRA `(.L_x_120) ;  /* 0x0000000000047947 */ /* 0x000fea0003800000 */
.L_x_112:
[----:B------:R-:W-:-:S07]  /*53f0*/  FADD.FTZ R21, R0, R7 ;  /* 0x0000000700157221 */ /* 0x000fce0000010000 */
.L_x_120:
[----:B------:R-:W-:Y:S05]  /*5400*/  BSYNC.RECONVERGENT B1 ;  /* 0x0000000000017941 */ /* 0x000fea0003800200 */
.L_x_110:
[----:B------:R-:W-:-:S04]  /*5410*/  IMAD.MOV.U32 R7, RZ, RZ, 0x0 ;  /* 0x00000000ff077424 */ /* 0x000fc800078e00ff */
[----:B0-----:R-:W-:Y:S05]  /*5420*/  RET.REL.NODEC R6 `(_Z3antP17curandStateXORWOWPfPiiiiS2_S2_S2_ii) ;  /* 0xffffffa806f47950 */ /* 0x001fea0003c3ffff */
        .type           $_Z3antP17curandStateXORWOWPfPiiiiS2_S2_S2_ii$__internal_accurate_pow,@function
        .size           $_Z3antP17curandStateXORWOWPfPiiiiS2_S2_S2_ii$__internal_accurate_pow,(.L_x_190 - $_Z3antP17curandStateXORWOWPfPiiiiS2_S2_S2_ii$__internal_accurate_pow)
$_Z3antP17curandStateXORWOWPfPiiiiS2_S2_S2_ii$__internal_accurate_pow:
[----:B------:R-:W-:Y:S01]  /*5430*/  ISETP.GT.U32.AND P0, PT, R39, 0xfffff, PT ;  /* 0x000fffff2700780c */ /* 0x000fe20003f04070 */
[----:B------:R-:W-:Y:S01]  /*5440*/  IMAD.MOV.U32 R20, RZ, RZ, R36 ;  /* 0x000000ffff147224 */ /* 0x000fe200078e0024 */
[----:B------:R-:W-:Y:S01]  /*5450*/  MOV R21, R39 ;  /* 0x0000002700157202 */ /* 0x000fe20000000f00 */
[----:B------:R-:W-:Y:S01]  /*5460*/  IMAD.MOV.U32 R29, RZ, RZ, R39 ;  /* 0x000000ffff1d7224 */ /* 0x000fe200078e0027 */
[----:B------:R-:W-:Y:S01]  /*5470*/  MOV R42, R36 ;  /* 0x00000024002a7202 */ /* 0x000fe20000000f00 */
[----:B------:R-:W-:Y:S01]  /*5480*/  UMOV UR4, 0x7d2cafe2 ;  /* 0x7d2cafe200047882 */ /* 0x000fe20000000000 */
[----:B------:R-:W-:Y:S01]  /*5490*/  UMOV UR5, 0x3eb0f5ff ;  /* 0x3eb0f5ff00057882 */ /* 0x000fe20000000000 */
[----:B------:R-:W-:Y:S01]  /*54a0*/  UMOV UR6, 0x3b39803f ;  /* 0x3b39803f00067882 */ /* 0x000fe20000000000 */
[----:B------:R-:W-:-:S05]  /*54b0*/  UMOV UR7, 0x3c7abc9e ;  /* 0x3c7abc9e00077882 */ /* 0x000fca0000000000 */
[----:B------:R-:W-:-:S10]  /*54c0*/  @!P0 DMUL R20, R20, 1.80143985094819840000e+16 ;  /* 0x4350000014148828 */ /* 0x000fd40000000000 */
[----:B------:R-:W-:Y:S02]  /*54d0*/  @!P0 IMAD.MOV.U32 R29, RZ, RZ, R21 ;  /* 0x000000ffff1d8224 */ /* 0x000fe400078e0015 */
[----:B------:R-:W-:Y:S02]  /*54e0*/  @!P0 IMAD.MOV.U32 R42, RZ, RZ, R20 ;  /* 0x000000ffff2a8224 */ /* 0x000fe400078e0014 */
[----:B------:R-:W-:Y:S01]  /*54f0*/  IMAD.MOV.U32 R20, RZ, RZ, RZ ;  /* 0x000000ffff147224 */ /* 0x000fe200078e00ff */
[----:B------:R-:W-:Y:S02]  /*5500*/  LOP3.LUT R37, R29, 0x800fffff, RZ, 0xc0, !PT ;  /* 0x800fffff1d257812 */ /* 0x000fe400078ec0ff */
[----:B------:R-:W-:Y:S02]  /*5510*/  SHF.R.U32.HI R29, RZ, 0x14, R39 ;  /* 0x00000014ff1d7819 */ /* 0x000fe40000011627 */
[----:B------:R-:W-:Y:S02]  /*5520*/  LOP3.LUT R43, R37, 0x3ff00000, RZ, 0xfc, !PT ;  /* 0x3ff00000252b7812 */ /* 0x000fe400078efcff */
[----:B------:R-:W-:-:S02]  /*5530*/  @!P0 LEA.HI R29, R21, 0xffffffca, RZ, 0xc ;  /* 0xffffffca151d8811 */ /* 0x000fc400078f60ff */
[----:B------:R-:W-:-:S13]  /*5540*/  ISETP.GE.U32.AND P0, PT, R43, 0x3ff6a09f, PT ;  /* 0x3ff6a09f2b00780c */ /* 0x000fda0003f06070 */
[----:B------:R-:W-:-:S05]  /*5550*/  @P0 VIADD R21, R43, 0xfff00000 ;  /* 0xfff000002b150836 */ /* 0x000fca0000000000 */
[----:B------:R-:W-:-:S06]  /*5560*/  @P0 MOV R43, R21 ;  /* 0x00000015002b0202 */ /* 0x000fcc0000000f00 */
[C---:B------:R-:W-:Y:S02]  /*5570*/  DADD R38, R42.reuse, 1 ;  /* 0x3ff000002a267429 */ /* 0x040fe40000000000 */
[----:B------:R-:W-:-:S04]  /*5580*/  DADD R42, R42, -1 ;  /* 0xbff000002a2a7429 */ /* 0x000fc80000000000 */
[----:B------:R-:W0:Y:S02]  /*5590*/  MUFU.RCP64H R21, R39 ;  /* 0x0000002700157308 */ /* 0x000e240000001800 */
[----:B0-----:R-:W-:-:S08]  /*55a0*/  DFMA R40, -R38, R20, 1 ;  /* 0x3ff000002628742b */ /* 0x001fd00000000114 */
[----:B------:R-:W-:-:S08]  /*55b0*/  DFMA R40, R40, R40, R40 ;  /* 0x000000282828722b */ /* 0x000fd00000000028 */
[----:B------:R-:W-:Y:S01]  /*55c0*/  DFMA R40, R20, R40, R20 ;  /* 0x000000281428722b */ /* 0x000fe20000000014 */
[----:B------:R-:W-:Y:S01]  /*55d0*/  IMAD.MOV.U32 R20, RZ, RZ, 0x41ad3b5a ;  /* 0x41ad3b5aff147424 */ /* 0x000fe200078e00ff */
[----:B------:R-:W-:-:S06]  /*55e0*/  MOV R21, 0x3ed0f5d2 ;  /* 0x3ed0f5d200157802 */ /* 0x000fcc0000000f00 */
[----:B------:R-:W-:-:S08]  /*55f0*/  DMUL R36, R42, R40 ;  /* 0x000000282a247228 */ /* 0x000fd00000000000 */
[----:B------:R-:W-:-:S08]  /*5600*/  DFMA R36, R42, R40, R36 ;  /* 0x000000282a24722b */ /* 0x000fd00000000024 */
[CC--:B------:R-:W-:Y:S02]  /*5610*/  DMUL R44, R36.reuse, R36.reuse ;  /* 0x00000024242c7228 */ /* 0x0c0fe40000000000 */
[----:B------:R-:W-:-:S06]  /*5620*/  DMUL R50, R36, R36 ;  /* 0x0000002424327228 */ /* 0x000fcc0000000000 */
[----:B------:R-:W-:Y:S01]  /*5630*/  DFMA R20, R44, UR4, R20 ;  /* 0x000000042c147c2b */ /* 0x000fe20008000014 */
[----:B------:R-:W-:Y:S01]  /*5640*/  UMOV UR4, 0x75488a3f ;  /* 0x75488a3f00047882 */ /* 0x000fe20000000000 */
[----:B------:R-:W-:-:S06]  /*5650*/  UMOV UR5, 0x3ef3b20a ;  /* 0x3ef3b20a00057882 */ /* 0x000fcc0000000000 */
[----:B------:R-:W-:Y:S01]  /*5660*/  DFMA R38, R44, R20, UR4 ;  /* 0x000000042c267e2b */ /* 0x000fe20008000014 */
[----:B------:R-:W-:Y:S01]  /*5670*/  UMOV UR4, 0xe4faecd5 ;  /* 0xe4faecd500047882 */ /* 0x000fe20000000000 */
[----:B------:R-:W-:Y:S01]  /*5680*/  UMOV UR5, 0x3f1745cd ;  /* 0x3f1745cd00057882 */ /* 0x000fe20000000000 */
[----:B------:R-:W-:-:S05]  /*5690*/  DADD R20, R42, -R36 ;  /* 0x000000002a147229 */ /* 0x000fca0000000824 */
[----:B------:R-:W-:Y:S01]  /*56a0*/  DFMA R38, R44, R38, UR4 ;  /* 0x000000042c267e2b */ /* 0x000fe20008000026 */
[----:B------:R-:W-:Y:S01]  /*56b0*/  UMOV UR4, 0x258a578b ;  /* 0x258a578b00047882 */ /* 0x000fe20000000000 */
[----:B------:R-:W-:Y:S01]  /*56c0*/  UMOV UR5, 0x3f3c71c7 ;  /* 0x3f3c71c700057882 */ /* 0x000fe20000000000 */
[----:B------:R-:W-:-:S05]  /*56d0*/  DADD R20, R20, R20 ;  /* 0x0000000014147229 */ /* 0x000fca0000000014 */
[----:B------:R-:W-:Y:S01]  /*56e0*/  DFMA R38, R44, R38, UR4 ;  /* 0x000000042c267e2b */ /* 0x000fe20008000026 */
[----:B------:R-:W-:Y:S01]  /*56f0*/  UMOV UR4, 0x9242b910 ;  /* 0x9242b91000047882 */ /* 0x000fe20000000000 */
[----:B------:R-:W-:Y:S01]  /*5700*/  UMOV UR5, 0x3f624924 ;  /* 0x3f62492400057882 */ /* 0x000fe20000000000 */
[----:B------:R-:W-:-:S05]  /*5710*/  DFMA R20, R42, -R36, R20 ;  /* 0x800000242a14722b */ /* 0x000fca0000000014 */
[----:B------:R-:W-:Y:S01]  /*5720*/  DFMA R38, R44, R38, UR4 ;  /* 0x000000042c267e2b */ /* 0x000fe20008000026 */
[----:B------:R-:W-:Y:S01]  /*5730*/  UMOV UR4, 0x99999dfb ;  /* 0x99999dfb00047882 */ /* 0x000fe20000000000 */
[----:B------:R-:W-:Y:S01]  /*5740*/  UMOV UR5, 0x3f899999 ;  /* 0x3f89999900057882 */ /* 0x000fe20000000000 */
[----:B------:R-:W-:-:S05]  /*5750*/  DMUL R20, R40, R20 ;  /* 0x0000001428147228 */ /* 0x000fca0000000000 */
[----:B------:R-:W-:Y:S01]  /*5760*/  DFMA R38, R44, R38, UR4 ;  /* 0x000000042c267e2b */ /* 0x000fe20008000026 */
[----:B------:R-:W-:Y:S01]  /*5770*/  UMOV UR4, 0x55555555 ;  /* 0x5555555500047882 */ /* 0x000fe20000000000 */
[----:B------:R-:W-:-:S06]  /*5780*/  UMOV UR5, 0x3fb55555 ;  /* 0x3fb5555500057882 */ /* 0x000fcc0000000000 */
[----:B------:R-:W-:-:S08]  /*5790*/  DFMA R42, R44, R38, UR4 ;  /* 0x000000042c2a7e2b */ /* 0x000fd00008000026 */
[----:B------:R-:W-:Y:S01]  /*57a0*/  DADD R40, -R42, UR4 ;  /* 0x000000042a287e29 */ /* 0x000fe20008000100 */
[----:B------:R-:W-:Y:S01]  /*57b0*/  UMOV UR4, 0xb9e7b0 ;  /* 0x00b9e7b000047882 */ /* 0x000fe20000000000 */
[----:B------:R-:W-:-:S06]  /*57c0*/  UMOV UR5, 0x3c46a4cb ;  /* 0x3c46a4cb00057882 */ /* 0x000fcc0000000000 */
[----:B------:R-:W-:Y:S02]  /*57d0*/  DFMA R40, R44, R38, R40 ;  /* 0x000000262c28722b */ /* 0x000fe40000000028 */
[----:B------:R-:W-:Y:S01]  /*57e0*/  DFMA R44, R36, R36, -R50 ;  /* 0x00000024242c722b */ /* 0x000fe20000000832 */
[----:B------:R-:W-:Y:S02]  /*57f0*/  VIADD R39, R21, 0x100000 ;  /* 0x0010000015277836 */ /* 0x000fe40000000000 */
[----:B------:R-:W-:-:S03]  /*5800*/  IMAD.MOV.U32 R38, RZ, RZ, R20 ;  /* 0x000000ffff267224 */ /* 0x000fc600078e0014 */
[----:B------:R-:W-:Y:S01]  /*5810*/  DADD R40, R40, -UR4 ;  /* 0x8000000428287e29 */ /* 0x000fe20008000000 */
[----:B------:R-:W-:Y:S01]  /*5820*/  UMOV UR4, 0x80000000 ;  /* 0x8000000000047882 */ /* 0x000fe20000000000 */
[----:B------:R-:W-:Y:S01]  /*5830*/  UMOV UR5, 0x43300000 ;  /* 0x4330000000057882 */ /* 0x000fe20000000000 */
[C---:B------:R-:W-:Y:S02]  /*5840*/  DFMA R44, R36.reuse, R38, R44 ;  /* 0x00000026242c722b */ /* 0x040fe4000000002c */
[----:B------:R-:W-:-:S08]  /*5850*/  DMUL R38, R36, R50 ;  /* 0x0000003224267228 */ /* 0x000fd00000000000 */
[----:B------:R-:W-:-:S08]  /*5860*/  DFMA R52, R36, R50, -R38 ;  /* 0x000000322434722b */ /* 0x000fd00000000826 */
[----:B------:R-:W-:Y:S02]  /*5870*/  DFMA R52, R20, R50, R52 ;  /* 0x000000321434722b */ /* 0x000fe40000000034 */
[----:B------:R-:W-:-:S06]  /*5880*/  DADD R50, R42, R40 ;  /* 0x000000002a327229 */ /* 0x000fcc0000000028 */
[----:B------:R-:W-:Y:S02]  /*5890*/  DFMA R44, R36, R44, R52 ;  /* 0x0000002c242c722b */ /* 0x000fe40000000034 */
[----:B------:R-:W-:Y:S02]  /*58a0*/  DADD R52, R42, -R50 ;  /* 0x000000002a347229 */ /* 0x000fe40000000832 */
[----:B------:R-:W-:-:S06]  /*58b0*/  DMUL R42, R50, R38 ;  /* 0x00000026322a7228 */ /* 0x000fcc0000000000 */
[----:B------:R-:W-:Y:S02]  /*58c0*/  DADD R52, R40, R52 ;  /* 0x0000000028347229 */ /* 0x000fe40000000034 */
[----:B------:R-:W-:-:S08]  /*58d0*/  DFMA R40, R50, R38, -R42 ;  /* 0x000000263228722b */ /* 0x000fd0000000082a */
[----:B------:R-:W-:-:S08]  /*58e0*/  DFMA R40, R50, R44, R40 ;  /* 0x0000002c3228722b */ /* 0x000fd00000000028 */
[----:B------:R-:W-:-:S08]  /*58f0*/  DFMA R52, R52, R38, R40 ;  /* 0x000000263434722b */ /* 0x000fd00000000028 */
[----:B------:R-:W-:-:S08]  /*5900*/  DADD R40, R42, R52 ;  /* 0x000000002a287229 */ /* 0x000fd00000000034 */
[--C-:B------:R-:W-:Y:S02]  /*5910*/  DADD R38, R36, R40.reuse ;  /* 0x0000000024267229 */ /* 0x100fe40000000028 */
[----:B------:R-:W-:-:S06]  /*5920*/  DADD R42, R42, -R40 ;  /* 0x000000002a2a7229 */ /* 0x000fcc0000000828 */
[----:B------:R-:W-:Y:S02]  /*5930*/  DADD R36, R36, -R38 ;  /* 0x0000000024247229 */ /* 0x000fe40000000826 */
[----:B------:R-:W-:-:S06]  /*5940*/  DADD R42, R52, R42 ;  /* 0x00000000342a7229 */ /* 0x000fcc000000002a */
[----:B------:R-:W-:-:S08]  /*5950*/  DADD R36, R40, R36 ;  /* 0x0000000028247229 */ /* 0x000fd00000000024 */
[----:B------:R-:W-:Y:S01]  /*5960*/  DADD R42, R42, R36 ;  /* 0x000000002a2a7229 */ /* 0x000fe20000000024 */
[C---:B------:R-:W-:Y:S01]  /*5970*/  IADD3 R36, PT, PT, R29.reuse, -0x3ff, RZ ;  /* 0xfffffc011d247810 */ /* 0x040fe20007ffe0ff */
[----:B------:R-:W-:Y:S02]  /*5980*/  @P0 VIADD R36, R29, 0xfffffc02 ;  /* 0xfffffc021d240836 */ /* 0x000fe40000000000 */
[----:B------:R-:W-:-:S04]  /*5990*/  IMAD.MOV.U32 R37, RZ, RZ, 0x43300000 ;  /* 0x43300000ff257424 */ /* 0x000fc800078e00ff */
[----:B------:R-:W-:Y:S01]  /*59a0*/  DADD R42, R20, R42 ;  /* 0x00000000142a7229 */ /* 0x000fe2000000002a */
[----:B------:R-:W-:-:S06]  /*59b0*/  LOP3.LUT R36, R36, 0x80000000, RZ, 0x3c, !PT ;  /* 0x8000000024247812 */ /* 0x000fcc00078e3cff */
[----:B------:R-:W-:Y:S01]  /*59c0*/  DADD R36, R36, -UR4 ;  /* 0x8000000424247e29 */ /* 0x000fe20008000000 */
[----:B------:R-:W-:Y:S01]  /*59d0*/  UMOV UR4, 0xfefa39ef ;  /* 0xfefa39ef00047882 */ /* 0x000fe20000000000 */
[----:B------:R-:W-:Y:S01]  /*59e0*/  DADD R40, R38, R42 ;  /* 0x0000000026287229 */ /* 0x000fe2000000002a */
[----:B------:R-:W-:-:S07]  /*59f0*/  UMOV UR5, 0x3fe62e42 ;  /* 0x3fe62e4200057882 */ /* 0x000fce0000000000 */
[--C-:B------:R-:W-:Y:S02]  /*5a00*/  DFMA R20, R36, UR4, R40.reuse ;  /* 0x0000000424147c2b */ /* 0x100fe40008000028 */
[----:B------:R-:W-:-:S06]  /*5a10*/  DADD R44, R38, -R40 ;  /* 0x00000000262c7229 */ /* 0x000fcc0000000828 */
[----:B------:R-:W-:Y:S02]  /*5a20*/  DFMA R38, R36, -UR4, R20 ;  /* 0x8000000424267c2b */ /* 0x000fe40008000014 */
[----:B------:R-:W-:-:S06]  /*5a30*/  DADD R44, R42, R44 ;  /* 0x000000002a2c7229 */ /* 0x000fcc000000002c */
[----:B------:R-:W-:Y:S01]  /*5a40*/  DADD R38, -R40, R38 ;  /* 0x0000000028267229 */ /* 0x000fe20000000126 */
[----:B------:R-:W-:Y:S01]  /*5a50*/  IMAD.MOV.U32 R41, RZ, RZ, R7 ;  /* 0x000000ffff297224 */ /* 0x000fe200078e0007 */
[----:B------:R-:W-:-:S03]  /*5a60*/  MOV R40, R6 ;  /* 0x0000000600287202 */ /* 0x000fc60000000f00 */
[C---:B------:R-:W-:Y:S01]  /*5a70*/  IMAD.SHL.U32 R6, R41.reuse, 0x2, RZ ;  /* 0x0000000229067824 */ /* 0x040fe200078e00ff */
[----:B------:R-:W-:Y:S02]  /*5a80*/  LOP3.LUT R29, R41, 0xff0fffff, RZ, 0xc0, !PT ;  /* 0xff0fffff291d7812 */ /* 0x000fe400078ec0ff */
[----:B------:R-:W-:Y:S02]  /*5a90*/  DADD R38, R44, -R38 ;  /* 0x000000002c267229 */ /* 0x000fe40000000826 */
[----:B------:R-:W-:-:S04]  /*5aa0*/  ISETP.GT.U32.AND P0, PT, R6, -0x2000001, PT ;  /* 0xfdffffff0600780c */ /* 0x000fc80003f04070 */
[----:B------:R-:W-:Y:S02]  /*5ab0*/  SEL R41, R29, R41, P0 ;  /* 0x000000291d297207 */ /* 0x000fe40000000000 */
[----:B------:R-:W-:-:S08]  /*5ac0*/  DFMA R36, R36, UR6, R38 ;  /* 0x0000000624247c2b */ /* 0x000fd00008000026 */
[----:B------:R-:W-:-:S08]  /*5ad0*/  DADD R6, R20, R36 ;  /* 0x0000000014067229 */ /* 0x000fd00000000024 */
[----:B------:R-:W-:Y:S02]  /*5ae0*/  DADD R20, R20, -R6 ;  /* 0x0000000014147229 */ /* 0x000fe40000000806 */
[----:B------:R-:W-:-:S06]  /*5af0*/  DMUL R42, R6, R40 ;  /* 0x00000028062a7228 */ /* 0x000fcc0000000000 */
[----:B------:R-:W-:Y:S02]  /*5b00*/  DADD R20, R36, R20 ;  /* 0x0000000024147229 */ /* 0x000fe40000000014 */
[----:B------:R-:W-:-:S08]  /*5b10*/  DFMA R6, R6, R40, -R42 ;  /* 0x000000280606722b */ /* 0x000fd0000000082a */
[----:B------:R-:W-:Y:S01]  /*5b20*/  DFMA R40, R20, R40, R6 ;  /* 0x000000281428722b */ /* 0x000fe20000000006 */
[----:B------:R-:W-:Y:S01]  /*5b30*/  MOV R6, 0x652b82fe ;  /* 0x652b82fe00067802 */ /* 0x000fe20000000f00 */
[----:B------:R-:W-:-:S06]  /*5b40*/  IMAD.MOV.U32 R7, RZ, RZ, 0x3ff71547 ;  /* 0x3ff71547ff077424 */ /* 0x000fcc00078e00ff */
[----:B------:R-:W-:-:S08]  /*5b50*/  DADD R20, R42, R40 ;  /* 0x000000002a147229 */ /* 0x000fd00000000028 */
[----:B------:R-:W-:Y:S02]  /*5b60*/  DFMA R6, R20, R6, 6.75539944105574400000e+15 ;  /* 0x433800001406742b */ /* 0x000fe40000000006 */
[----:B------:R-:W-:Y:S01]  /*5b70*/  FSETP.GEU.AND P0, PT, |R21|, 4.1917929649353027344, PT ;  /* 0x4086232b1500780b */ /* 0x000fe20003f0e200 */
[----:B------:R-:W-:-:S05]  /*5b80*/  DADD R42, R42, -R20 ;  /* 0x000000002a2a7229 */ /* 0x000fca0000000814 */
[----:B------:R-:W-:-:S03]  /*5b90*/  DADD R36, R6, -6.75539944105574400000e+15 ;  /* 0xc338000006247429 */ /* 0x000fc60000000000 */
[----:B------:R-:W-:-:S05]  /*5ba0*/  DADD R40, R40, R42 ;  /* 0x0000000028287229 */ /* 0x000fca000000002a */
[----:B------:R-:W-:Y:S01]  /*5bb0*/  DFMA R38, R36, -UR4, R20 ;  /* 0x8000000424267c2b */ /* 0x000fe20008000014 */
[----:B------:R-:W-:Y:S01]  /*5bc0*/  UMOV UR4, 0x3b39803f ;  /* 0x3b39803f00047882 */ /* 0x000fe20000000000 */
[----:B------:R-:W-:-:S06]  /*5bd0*/  UMOV UR5, 0x3c7abc9e ;  /* 0x3c7abc9e00057882 */ /* 0x000fcc0000000000 */
[----:B------:R-:W-:Y:S01]  /*5be0*/  DFMA R38, R36, -UR4, R38 ;  /* 0x8000000424267c2b */ /* 0x000fe20008000026 */
[----:B------:R-:W-:Y:S01]  /*5bf0*/  UMOV UR4, 0x69ce2bdf ;  /* 0x69ce2bdf00047882 */ /* 0x000fe20000000000 */
[----:B------:R-:W-:Y:S01]  /*5c00*/  IMAD.MOV.U32 R36, RZ, RZ, -0x35dec16 ;  /* 0xfca213eaff247424 */ /* 0x000fe200078e00ff */
[----:B------:R-:W-:Y:S01]  /*5c10*/  MOV R37, 0x3e928af3 ;  /* 0x3e928af300257802 */ /* 0x000fe20000000f00 */
[----:B------:R-:W-:-:S05]  /*5c20*/  UMOV UR5, 0x3e5ade15 ;  /* 0x3e5ade1500057882 */ /* 0x000fca0000000000 */
[----:B------:R-:W-:Y:S01]  /*5c30*/  DFMA R36, R38, UR4, R36 ;  /* 0x0000000426247c2b */ /* 0x000fe20008000024 */
[----:B------:R-:W-:Y:S01]  /*5c40*/  UMOV UR4, 0x62401315 ;  /* 0x6240131500047882 */ /* 0x000fe20000000000 */
[----:B------:R-:W-:-:S06]  /*5c50*/  UMOV UR5, 0x3ec71dee ;  /* 0x3ec71dee00057882 */ /* 0x000fcc0000000000 */
[----:B------:R-:W-:Y:S01]  /*5c60*/  DFMA R36, R38, R36, UR4 ;  /* 0x0000000426247e2b */ /* 0x000fe20008000024 */
        /* <DEDUP_REMOVED lines=20> */
[----:B------:R-:W-:-:S08]  /*5db0*/  DFMA R36, R38, R36, UR4 ;  /* 0x0000000426247e2b */ /* 0x000fd00008000024 */
[----:B------:R-:W-:-:S08]  /*5dc0*/  DFMA R36, R38, R36, 1 ;  /* 0x3ff000002624742b */ /* 0x000fd00000000024 */
[----:B------:R-:W-:-:S10]  /*5dd0*/  DFMA R36, R38, R36, 1 ;  /* 0x3ff000002624742b */ /* 0x000fd40000000024 */
[----:B------:R-:W-:Y:S02]  /*5de0*/  IMAD R39, R6, 0x100000, R37 ;  /* 0x0010000006277824 */ /* 0x000fe400078e0225 */
[----:B------:R-:W-:Y:S01]  /*5df0*/  IMAD.MOV.U32 R38, RZ, RZ, R36 ;  /* 0x000000ffff267224 */ /* 0x000fe200078e0024 */
[----:B------:R-:W-:Y:S06]  /*5e00*/  @!P0 BRA `(.L_x_121) ;  /* 0x0000000000308947 */ /* 0x000fec0003800000 */
[C---:B------:R-:W-:Y:S02]  /*5e10*/  DADD R38, R20.reuse, +INF ;  /* 0x7ff0000014267429 */ /* 0x040fe40000000000 */
[----:B------:R-:W-:-:S08]  /*5e20*/  DSETP.GEU.AND P0, PT, R20, RZ, PT ;  /* 0x000000ff1400722a */ /* 0x000fd00003f0e000 */
[----:B------:R-:W-:Y:S02]  /*5e30*/  FSEL R38, R38, RZ, P0 ;  /* 0x000000ff26267208 */ /* 0x000fe40000000000 */
[----:B------:R-:W-:Y:S02]  /*5e40*/  FSEL R39, R39, RZ, P0 ;  /* 0x000000ff27277208 */ /* 0x000fe40000000000 */
[----:B------:R-:W-:-:S13]  /*5e50*/  FSETP.GEU.AND P0, PT, |R21|, 4.2275390625, PT ;  /* 0x408748001500780b */ /* 0x000fda0003f0e200 */
[----:B------:R-:W-:-:S04]  /*5e60*/  @!P0 LEA.HI R7, R6, R6, RZ, 0x1 ;  /* 0x0000000606078211 */ /* 0x000fc800078f08ff */
[----:B------:R-:W-:-:S04]  /*5e70*/  @!P0 SHF.R.S32.HI R7, RZ, 0x1, R7 ;  /* 0x00000001ff078819 */ /* 0x000fc80000011407 */
[----:B------:R-:W-:Y:S01]  /*5e80*/  @!P0 IADD3 R6, PT, PT, R6, -R7, RZ ;  /* 0x8000000706068210 */ /* 0x000fe20007ffe0ff */
[----:B------:R-:W-:-:S03]  /*5e90*/  @!P0 IMAD R37, R7, 0x100000, R37 ;  /* 0x0010000007258824 */ /* 0x000fc600078e0225 */
[----:B------:R-:W-:Y:S01]  /*5ea0*/  @!P0 LEA R7, R6, 0x3ff00000, 0x14 ;  /* 0x3ff0000006078811 */ /* 0x000fe200078ea0ff */
[----:B------:R-:W-:-:S06]  /*5eb0*/  @!P0 IMAD.MOV.U32 R6, RZ, RZ, RZ ;  /* 0x000000ffff068224 */ /* 0x000fcc00078e00ff */
[----:B------:R-:W-:-:S11]  /*5ec0*/  @!P0 DMUL R38, R36, R6 ;  /* 0x0000000624268228 */ /* 0x000fd60000000000 */
.L_x_121:
[----:B------:R-:W-:Y:S01]  /*5ed0*/  DFMA R40, R40, R38, R38 ;  /* 0x000000262828722b */ /* 0x000fe20000000026 */
[----:B------:R-:W-:Y:S01]  /*5ee0*/  MOV R6, R0 ;  /* 0x0000000000067202 */ /* 0x000fe20000000f00 */
[----:B------:R-:W-:Y:S01]  /*5ef0*/  DSETP.NEU.AND P0, PT, |R38|, +INF , PT ;  /* 0x7ff000002600742a */ /* 0x000fe20003f0d200 */
[----:B------:R-:W-:-:S07]  /*5f00*/  IMAD.MOV.U32 R7, RZ, RZ, 0x0 ;  /* 0x00000000ff077424 */ /* 0x000fce00078e00ff */
[----:B------:R-:W-:Y:S02]  /*5f10*/  FSEL R20, R38, R40, !P0 ;  /* 0x0000002826147208 */ /* 0x000fe40004000000 */
[----:B------:R-:W-:Y:S01]  /*5f20*/  FSEL R21, R39, R41, !P0 ;  /* 0x0000002927157208 */ /* 0x000fe20004000000 */
[----:B------:R-:W-:Y:S06]  /*5f30*/  RET.REL.NODEC R6 `(_Z3antP17curandStateXORWOWPfPiiiiS2_S2_S2_ii) ;  /* 0xffffffa006307950 */ /* 0x000fec0003c3ffff */
.L_x_122:
[----:B------:R-:W-:-:S00]  /*5f40*/  BRA `(.L_x_122) ;  /* 0xfffffffc00fc7947 */ /* 0x000fc0000383ffff */
[----:B------:R-:W-:-:S00]  /*5f50*/  NOP ;  /* 0x0000000000007918 */ /* 0x000fc00000000000 */
        /* <DEDUP_REMOVED lines=10> */
.L_x_190:


//--------------------- .text._Z12update_trailPfiiiPiS0_ --------------------------
	.section	.text._Z12update_trailPfiiiPiS0_,"ax",@progbits
	.align	128
        .global         _Z12update_trailPfiiiPiS0_
        .type           _Z12update_trailPfiiiPiS0_,@function
        .size           _Z12update_trailPfiiiPiS0_,(.L_x_192 - _Z12update_trailPfiiiPiS0_)
        .other          _Z12update_trailPfiiiPiS0_,@"STO_CUDA_ENTRY STV_DEFAULT"
_Z12update_trailPfiiiPiS0_:
.text._Z12update_trailPfiiiPiS0_:
[----:B------:R-:W-:Y:S01]  /*0000*/  LDC R1, c[0x0][0x37c] ;  /* 0x0000df00ff017b82 */ /* 0x000fe20000000800 */
[----:B------:R-:W0:Y:S07]  /*0010*/  S2R R0, SR_TID.X ;  /* 0x0000000000007919 */ /* 0x000e2e0000002100 */
[----:B------:R-:W0:Y:S01]  /*0020*/  S2UR UR4, SR_CTAID.X ;  /* 0x00000000000479c3 */ /* 0x000e220000002500 */
[----:B------:R-:W1:Y:S07]  /*0030*/  LDCU UR5, c[0x0][0x38c] ;  /* 0x00007180ff0577ac */ /* 0x000e6e0008000800 */
[----:B------:R-:W0:Y:S08]  /*0040*/  LDC R11, c[0x0][0x360] ;  /* 0x0000d800ff0b7b82 */ /* 0x000e300000000800 */
[----:B------:R-:W2:Y:S01]  /*0050*/  LDC R2, c[0x0][0x390] ;  /* 0x0000e400ff027b82 */ /* 0x000ea20000000800 */
[----:B0-----:R-:W-:Y:S01]  /*0060*/  IMAD R0, R11, UR4, R0 ;  /* 0x000000040b007c24 */ /* 0x001fe2000f8e0200 */
[----:B--2---:R-:W-:-:S04]  /*0070*/  ISETP.GE.AND P0, PT, R2, 0x2, PT ;  /* 0x000000020200780c */ /* 0x004fc80003f06270 */
[----:B-1----:R-:W-:-:S13]  /*0080*/  ISETP.GE.OR P0, PT, R0, UR5, !P0 ;  /* 0x0000000500007c0c */ /* 0x002fda000c706670 */
[----:B------:R-:W-:Y:S05]  /*0090*/  @P0 EXIT ;  /* 0x000000000000094d */ /* 0x000fea0003800000 */
[----:B------:R-:W0:Y:S01]  /*00a0*/  LDCU UR4, c[0x0][0x370] ;  /* 0x00006e00ff0477ac */ /* 0x000e220008000800 */
[----:B------:R-:W1:Y:S01]  /*00b0*/  LDCU.64 UR6, c[0x0][0x358] ;  /* 0x00006b00ff0677ac */ /* 0x000e620008000a00 */
[----:B------:R-:W2:Y:S01]  /*00c0*/  LDCU UR11, c[0x0][0x390] ;  /* 0x00007200ff0b77ac */ /* 0x000ea20008000800 */
[----:B------:R-:W3:Y:S01]  /*00d0*/  LDCU UR5, c[0x0][0x388] ;  /* 0x00007100ff0577ac */ /* 0x000ee20008000800 */
[----:B------:R-:W4:Y:S01]  /*00e0*/  LDCU.64 UR8, c[0x0][0x398] ;  /* 0x00007300ff0877ac */ /* 0x000f220008000a00 */
[----:B0-----:R-:W-:-:S07]  /*00f0*/  IMAD R11, R11, UR4, RZ ;  /* 0x000000040b0b7c24 */ /* 0x001fce000f8e02ff */
.L_x_126:
[----:B0-----:R-:W0:Y:S01]  /*0100*/  LDC.64 R4, c[0x0][0x3a0] ;  /* 0x0000e800ff047b82 */ /* 0x001e220000000a00 */
[----:B------:R-:W5:Y:S01]  /*0110*/  LDCU UR4, c[0x0][0x390] ;  /* 0x00007200ff0477ac */ /* 0x000f620008000800 */
[----:B------:R-:W-:Y:S01]  /*0120*/  BSSY.RECONVERGENT B0, `(.L_x_123) ;  /* 0x000001b000007945 */ /* 0x000fe20003800200 */
[----:B------:R-:W-:Y:S01]  /*0130*/  IMAD.MOV.U32 R10, RZ, RZ, 0x1 ;  /* 0x00000001ff0a7424 */ /* 0x000fe200078e00ff */
[----:B------:R-:W1:Y:S04]  /*0140*/  LDCU UR10, c[0x0][0x38c] ;  /* 0x00007180ff0a77ac */ /* 0x000e680008000800 */
[----:B------:R-:W2:Y:S01]  /*0150*/  LDC.64 R2, c[0x0][0x380] ;  /* 0x0000e000ff027b82 */ /* 0x000ea20000000a00 */
[C---:B-----5:R-:W-:Y:S02]  /*0160*/  IMAD R15, R0.reuse, UR4, RZ ;  /* 0x00000004000f7c24 */ /* 0x060fe4000f8e02ff */
[----:B0-----:R-:W-:-:S03]  /*0170*/  IMAD.WIDE R4, R0, 0x4, R4 ;  /* 0x0000000400047825 */ /* 0x001fc600078e0204 */
[----:B------:R-:W-:Y:S01]  /*0180*/  SHF.R.S32.HI R14, RZ, 0x1f, R15 ;  /* 0x0000001fff0e7819 */ /* 0x000fe2000001140f */
[----:B------:R-:W-:-:S05]  /*0190*/  IMAD.IADD R0, R11, 0x1, R0 ;  /* 0x000000010b007824 */ /* 0x000fca00078e0200 */
[----:B-1----:R-:W-:-:S13]  /*01a0*/  ISETP.GE.AND P0, PT, R0, UR10, PT ;  /* 0x0000000a00007c0c */ /* 0x002fda000bf06270 */
.L_x_125:
[----:B0-----:R-:W-:-:S04]  /*01b0*/  IADD3 R6, P1, PT, R15, R10, RZ ;  /* 0x0000000a0f067210 */ /* 0x001fc80007f3e0ff */
[----:B------:R-:W-:Y:S02]  /*01c0*/  IADD3.X R7, PT, PT, RZ, R14, RZ, P1, !PT ;  /* 0x0000000eff077210 */ /* 0x000fe40000ffe4ff */
[----:B----4-:R-:W-:-:S04]  /*01d0*/  LEA R8, P1, R6, UR8, 0x2 ;  /* 0x0000000806087c11 */ /* 0x010fc8000f8210ff */
[----:B------:R-:W-:-:S05]  /*01e0*/  LEA.HI.X R9, R6, UR9, R7, 0x2, P1 ;  /* 0x0000000906097c11 */ /* 0x000fca00088f1407 */
[----:B------:R-:W4:Y:S02]  /*01f0*/  LDG.E R7, desc[UR6][R8.64] ;  /* 0x0000000608077981 */ /* 0x000f24000c1e1900 */
[----:B----4-:R-:W-:-:S13]  /*0200*/  ISETP.NE.AND P1, PT, R7, -0x1, PT ;  /* 0xffffffff0700780c */ /* 0x010fda0003f25270 */
[----:B------:R-:W-:Y:S05]  /*0210*/  @!P1 BRA `(.L_x_124) ;  /* 0x00000000002c9947 */ /* 0x000fea0003800000 */
[----:B------:R-:W3:Y:S04]  /*0220*/  LDG.E R8, desc[UR6][R8.64+-0x4] ;  /* 0xfffffc0608087981 */ /* 0x000ee8000c1e1900 */
[----:B------:R-:W4:Y:S01]  /*0230*/  LDG.E R12, desc[UR6][R4.64] ;  /* 0x00000006040c7981 */ /* 0x000f22000c1e1900 */
[----:B---3--:R-:W-:-:S04]  /*0240*/  IMAD R7, R8, UR5, R7 ;  /* 0x0000000508077c24 */ /* 0x008fc8000f8e0207 */
[----:B--2---:R-:W-:-:S05]  /*0250*/  IMAD.WIDE R6, R7, 0x4, R2 ;  /* 0x0000000407067825 */ /* 0x004fca00078e0202 */
[----:B------:R-:W2:Y:S01]  /*0260*/  LDG.E R13, desc[UR6][R6.64] ;  /* 0x00000006060d7981 */ /* 0x000ea2000c1e1900 */
[----:B----4-:R-:W-:Y:S01]  /*0270*/  I2FP.F32.S32 R12, R12 ;  /* 0x0000000c000c7245 */ /* 0x010fe20000201400 */
[----:B------:R-:W-:-:S05]  /*0280*/  VIADD R10, R10, 0x1 ;  /* 0x000000010a0a7836 */ /* 0x000fca0000000000 */
[----:B------:R-:W-:Y:S01]  /*0290*/  ISETP.NE.AND P1, PT, R10, UR11, PT ;  /* 0x0000000b0a007c0c */ /* 0x000fe2000bf25270 */
[----:B--2---:R-:W-:-:S05]  /*02a0*/  FADD R13, R12, R13 ;  /* 0x0000000d0c0d7221 */ /* 0x004fca0000000000 */
[----:B------:R0:W-:Y:S07]  /*02b0*/  STG.E desc[UR6][R6.64], R13 ;  /* 0x0000000d06007986 */ /* 0x0001ee000c101906 */
[----:B------:R-:W-:Y:S05]  /*02c0*/  @P1 BRA `(.L_x_125) ;  /* 0xfffffffc00b81947 */ /* 0x000fea000383ffff */
.L_x_124:
[----:B--23--:R-:W-:Y:S05]  /*02d0*/  BSYNC.RECONVERGENT B0 ;  /* 0x0000000000007941 */ /* 0x00cfea0003800200 */
.L_x_123:
[----:B------:R-:W-:Y:S05]  /*02e0*/  @!P0 BRA `(.L_x_126) ;  /* 0xfffffffc00848947 */ /* 0x000fea000383ffff */
[----:B------:R-:W-:Y:S05]  /*02f0*/  EXIT ;  /* 0x000000000000794d */ /* 0x000fea0003800000 */
.L_x_127:
        /* <DEDUP_REMOVED lines=16> */
.L_x_192:


//--------------------- .text._Z8printmatPfi      --------------------------
	.section	.text._Z8printmatPfi,"ax",@progbits
	.align	128
        .global         _Z8printmatPfi
        .type           _Z8printmatPfi,@function
        .size           _Z8printmatPfi,(.L_x_193 - _Z8printmatPfi)
        .other          _Z8printmatPfi,@"STO_CUDA_ENTRY STV_DEFAULT"
_Z8printmatPfi:
.text._Z8printmatPfi:
[----:B------:R-:W0:Y:S01]  /*0000*/  LDC R1, c[0x0][0x37c] ;  /* 0x0000df00ff017b82 */ /* 0x000e220000000800 */
[----:B------:R-:W-:Y:S01]  /*0010*/  MOV R0, 0x80 ;  /* 0x0000008000007802 */ /* 0x000fe20000000f00 */
[----:B------:R-:W1:Y:S01]  /*0020*/  LDCU UR4, c[0x0][0x2f8] ;  /* 0x00005f00ff0477ac */ /* 0x000e620008000800 */
[----:B0-----:R-:W-:Y:S01]  /*0030*/  VIADD R1, R1, 0xfffffff8 ;  /* 0xfffffff801017836 */ /* 0x001fe20000000000 */
[----:B------:R-:W-:-:S04]  /*0040*/  CS2R R6, SRZ ;  /* 0x0000000000067805 */ /* 0x000fc8000001ff00 */
[----:B------:R0:W2:Y:S01]  /*0050*/  LDC.64 R8, c[0x4][R0] ;  /* 0x0100000000087b82 */ /* 0x0000a20000000a00 */
[----:B------:R-:W3:Y:S01]  /*0060*/  LDCU.64 UR6, c[0x4][0x60] ;  /* 0x01000c00ff0677ac */ /* 0x000ee20008000a00 */
[----:B------:R-:W4:Y:S01]  /*0070*/  LDCU UR5, c[0x0][0x2fc] ;  /* 0x00005f80ff0577ac */ /* 0x000f220008000800 */
[----:B-1----:R-:W-:Y:S01]  /*0080*/  IADD3 R18, P0, PT, R1, UR4, RZ ;  /* 0x0000000401127c10 */ /* 0x002fe2000ff1e0ff */
[----:B---3--:R-:W-:Y:S02]  /*0090*/  IMAD.U32 R4, RZ, RZ, UR6 ;  /* 0x00000006ff047e24 */ /* 0x008fe4000f8e00ff */
[----:B------:R-:W-:Y:S02]  /*00a0*/  IMAD.U32 R5, RZ, RZ, UR7 ;  /* 0x00000007ff057e24 */ /* 0x000fe4000f8e00ff */
[----:B0---4-:R-:W-:-:S08]  /*00b0*/  IMAD.X R2, RZ, RZ, UR5, P0 ;  /* 0x00000005ff027e24 */ /* 0x011fd000080e06ff */
[----:B------:R-:W-:-:S07]  /*00c0*/  LEPC R20, `(.L_x_128) ;  /* 0x000000001014794e */ /* 0x000fce0000000000 */
[----:B--2---:R-:W-:Y:S05]  /*00d0*/  CALL.ABS.NOINC R8 ;  /* 0x0000000008007343 */ /* 0x004fea0003c00000 */
.L_x_128:
[----:B------:R-:W0:Y:S02]  /*00e0*/  LDCU UR4, c[0x0][0x388] ;  /* 0x00007100ff0477ac */ /* 0x000e240008000800 */
[----:B0-----:R-:W-:-:S09]  /*00f0*/  UISETP.GE.AND UP0, UPT, UR4, 0x1, UPT ;  /* 0x000000010400788c */ /* 0x001fd2000bf06270 */
[----:B------:R-:W-:Y:S05]  /*0100*/  BRA.U !UP0, `(.L_x_129) ;  /* 0x0000001d08fc7547 */ /* 0x000fea000b800000 */
[----:B------:R-:W0:Y:S01]  /*0110*/  LDC.64 R28, c[0x0][0x358] ;  /* 0x0000d600ff1c7b82 */ /* 0x000e220000000a00 */
[----:B------:R-:W-:Y:S01]  /*0120*/  BSSY.RECONVERGENT B7, `(.L_x_129) ;  /* 0x00001fd000077945 */ /* 0x000fe20003800200 */
[----:B------:R-:W-:-:S07]  /*0130*/  IMAD.MOV.U32 R23, RZ, RZ, RZ ;  /* 0x000000ffff177224 */ /* 0x000fce00078e00ff */
.L_x_167:
[----:B------:R-:W1:Y:S01]  /*0140*/  LDCU UR4, c[0x0][0x388] ;  /* 0x00007100ff0477ac */ /* 0x000e620008000800 */
[----:B------:R-:W-:Y:S01]  /*0150*/  IMAD.MOV.U32 R25, RZ, RZ, RZ ;  /* 0x000000ffff197224 */ /* 0x000fe200078e00ff */
[----:B-1----:R-:W-:Y:S02]  /*0160*/  UISETP.GE.U32.AND UP0, UPT, UR4, 0x10, UPT ;  /* 0x000000100400788c */ /* 0x002fe4000bf06070 */
[C---:B------:R-:W-:Y:S02]  /*0170*/  IMAD R24, R23.reuse, UR4, RZ ;  /* 0x0000000417187c24 */ /* 0x040fe4000f8e02ff */
[----:B------:R-:W-:-:S05]  /*0180*/  VIADD R23, R23, 0x1 ;  /* 0x0000000117177836 */ /* 0x000fca0000000000 */
[----:B------:R-:W-:-:S04]  /*0190*/  ISETP.NE.AND P0, PT, R23, UR4, PT ;  /* 0x0000000417007c0c */ /* 0x000fc8000bf05270 */
[----:B------:R-:W-:Y:S01]  /*01a0*/  P2R R27, PR, RZ, 0x1 ;  /* 0x00000001ff1b7803 */ /* 0x000fe20000000000 */
[----:B------:R-:W-:Y:S08]  /*01b0*/  BRA.U !UP0, `(.L_x_130) ;  /* 0x0000000d08947547 */ /* 0x000ff0000b800000 */
[----:B------:R-:W1:Y:S01]  /*01c0*/  LDC.64 R4, c[0x0][0x380] ;  /* 0x0000e000ff047b82 */ /* 0x000e620000000a00 */
[----:B------:R-:W-:Y:S01]  /*01d0*/  ULOP3.LUT UR4, UR4, 0x7ffffff0, URZ, 0xc0, !UPT ;  /* 0x7ffffff004047892 */ /* 0x000fe2000f8ec0ff */
[----:B------:R-:W-:Y:S03]  /*01e0*/  BSSY.RECONVERGENT B6, `(.L_x_131) ;  /* 0x00000df000067945 */ /* 0x000fe60003800200 */
[----:B------:R-:W-:-:S06]  /*01f0*/  UIADD3 UR4, UPT, UPT, -UR4, URZ, URZ ;  /* 0x000000ff04047290 */ /* 0x000fcc000fffe1ff */
[----:B------:R-:W-:Y:S02]  /*0200*/  IMAD.U32 R16, RZ, RZ, UR4 ;  /* 0x00000004ff107e24 */ /* 0x000fe4000f8e00ff */
[----:B-1----:R-:W-:-:S03]  /*0210*/  IMAD.WIDE.U32 R4, R24, 0x4, R4 ;  /* 0x0000000418047825 */ /* 0x002fc600078e0004 */
[----:B------:R-:W-:-:S05]  /*0220*/  IADD3 R30, P0, PT, R4, 0x20, RZ ;  /* 0x00000020041e7810 */ /* 0x000fca0007f1e0ff */
[----:B------:R-:W-:-:S08]  /*0230*/  IMAD.X R31, RZ, RZ, R5, P0 ;  /* 0x000000ffff1f7224 */ /* 0x000fd000000e0605 */
.L_x_148:
[----:B0-----:R-:W-:Y:S02]  /*0240*/  R2UR UR4, R28 ;  /* 0x000000001c0472ca */ /* 0x001fe400000e0000 */
[----:B------:R-:W-:-:S13]  /*0250*/  R2UR UR5, R29 ;  /* 0x000000001d0572ca */ /* 0x000fda00000e0000 */
[----:B------:R-:W2:Y:S01]  /*0260*/  LDG.E R0, desc[UR4][R30.64+-0x20] ;  /* 0xffffe0041e007981 */ /* 0x000ea2000c1e1900 */
[----:B------:R-:W-:Y:S01]  /*0270*/  MOV R8, 0x80 ;  /* 0x0000008000087802 */ /* 0x000fe20000000f00 */
[----:B------:R-:W0:Y:S01]  /*0280*/  LDCU.64 UR4, c[0x4][0x68] ;  /* 0x01000d00ff0477ac */ /* 0x000e220008000a00 */
[----:B------:R-:W-:Y:S02]  /*0290*/  VIADD R16, R16, 0x10 ;  /* 0x0000001010107836 */ /* 0x000fe40000000000 */
[----:B------:R-:W-:Y:S02]  /*02a0*/  IMAD.MOV.U32 R6, RZ, RZ, R18 ;  /* 0x000000ffff067224 */ /* 0x000fe400078e0012 */
[----:B------:R-:W1:Y:S01]  /*02b0*/  LDC.64 R8, c[0x4][R8] ;  /* 0x0100000008087b82 */ /* 0x000e620000000a00 */
[----:B------:R-:W-:Y:S01]  /*02c0*/  ISETP.NE.AND P0, PT, R16, RZ, PT ;  /* 0x000000ff1000720c */ /* 0x000fe20003f05270 */
[----:B------:R-:W-:-:S03]  /*02d0*/  IMAD.MOV.U32 R7, RZ, RZ, R2 ;  /* 0x000000ffff077224 */ /* 0x000fc600078e0002 */
[----:B------:R-:W-:Y:S01]  /*02e0*/  P2R R19, PR, RZ, 0x1 ;  /* 0x00000001ff137803 */ /* 0x000fe20000000000 */
[----:B0-----:R-:W-:Y:S02]  /*02f0*/  IMAD.U32 R4, RZ, RZ, UR4 ;  /* 0x00000004ff047e24 */ /* 0x001fe4000f8e00ff */
[----:B------:R-:W-:Y:S01]  /*0300*/  IMAD.U32 R5, RZ, RZ, UR5 ;  /* 0x00000005ff057e24 */ /* 0x000fe2000f8e00ff */
[----:B--2---:R-:W0:Y:S02]  /*0310*/  F2F.F64.F32 R10, R0 ;  /* 0x00000000000a7310 */ /* 0x004e240000201800 */
[----:B01----:R0:W-:Y:S04]  /*0320*/  STL.64 [R1], R10 ;  /* 0x0000000a01007387 */ /* 0x0031e80000100a00 */
[----:B------:R-:W-:-:S07]  /*0330*/  LEPC R20, `(.L_x_132) ;  /* 0x000000001014794e */ /* 0x000fce0000000000 */
[----:B0-----:R-:W-:Y:S05]  /*0340*/  CALL.ABS.NOINC R8 ;  /* 0x0000000008007343 */ /* 0x001fea0003c00000 */
.L_x_132:
[----:B------:R-:W-:Y:S02]  /*0350*/  R2UR UR4, R28 ;  /* 0x000000001c0472ca */ /* 0x000fe400000e0000 */
[----:B------:R-:W-:-:S13]  /*0360*/  R2UR UR5, R29 ;  /* 0x000000001d0572ca */ /* 0x000fda00000e0000 */
[----:B------:R-:W2:Y:S01]  /*0370*/  LDG.E R0, desc[UR4][R30.64+-0x1c] ;  /* 0xffffe4041e007981 */ /* 0x000ea2000c1e1900 */
[----:B------:R-:W-:Y:S01]  /*0380*/  MOV R17, 0x80 ;  /* 0x0000008000117802 */ /* 0x000fe20000000f00 */
[----:B------:R-:W0:Y:S01]  /*0390*/  LDCU.64 UR4, c[0x4][0x68] ;  /* 0x01000d00ff0477ac */ /* 0x000e220008000a00 */
[----:B------:R-:W-:Y:S01]  /*03a0*/  IMAD.MOV.U32 R6, RZ, RZ, R18 ;  /* 0x000000ffff067224 */ /* 0x000fe200078e0012 */
[----:B------:R-:W-:Y:S01]  /*03b0*/  MOV R7, R2 ;  /* 0x0000000200077202 */ /* 0x000fe20000000f00 */
[----:B------:R1:W3:Y:S01]  /*03c0*/  LDC.64 R8, c[0x4][R17] ;  /* 0x0100000011087b82 */ /* 0x0002e20000000a00 */
[----:B0-----:R-:W-:Y:S02]  /*03d0*/  IMAD.U32 R4, RZ, RZ, UR4 ;  /* 0x00000004ff047e24 */ /* 0x001fe4000f8e00ff */
[----:B------:R-:W-:Y:S01]  /*03e0*/  IMAD.U32 R5, RZ, RZ, UR5 ;  /* 0x00000005ff057e24 */ /* 0x000fe2000f8e00ff */
[----:B--2---:R-:W0:Y:S02]  /*03f0*/  F2F.F64.F32 R10, R0 ;  /* 0x00000000000a7310 */ /* 0x004e240000201800 */
[----:B0--3--:R1:W-:Y:S04]  /*0400*/  STL.64 [R1], R10 ;  /* 0x0000000a01007387 */ /* 0x0093e80000100a00 */
[----:B------:R-:W-:-:S07]  /*0410*/  LEPC R20, `(.L_x_133) ;  /* 0x000000001014794e */ /* 0x000fce0000000000 */
[----:B-1----:R-:W-:Y:S05]  /*0420*/  CALL.ABS.NOINC R8 ;  /* 0x0000000008007343 */ /* 0x002fea0003c00000 */
.L_x_133:
[----:B------:R-:W-:Y:S02]  /*0430*/  R2UR UR4, R28 ;  /* 0x000000001c0472ca */ /* 0x000fe400000e0000 */
[----:B------:R-:W-:-:S13]  /*0440*/  R2UR UR5, R29 ;  /* 0x000000001d0572ca */ /* 0x000fda00000e0000 */
[----:B------:R-:W2:Y:S01]  /*0450*/  LDG.E R0, desc[UR4][R30.64+-0x18] ;  /* 0xffffe8041e007981 */ /* 0x000ea2000c1e1900 */
[----:B------:R0:W1:Y:S01]  /*0460*/  LDC.64 R8, c[0x4][R17] ;  /* 0x0100000011087b82 */ /* 0x0000620000000a00 */
[----:B------:R-:W3:Y:S01]  /*0470*/  LDCU.64 UR4, c[0x4][0x68] ;  /* 0x01000d00ff0477ac */ /* 0x000ee20008000a00 */
[----:B------:R-:W-:Y:S02]  /*0480*/  IMAD.MOV.U32 R6, RZ, RZ, R18 ;  /* 0x000000ffff067224 */ /* 0x000fe400078e0012 */
[----:B------:R-:W-:Y:S02]  /*0490*/  IMAD.MOV.U32 R7, RZ, RZ, R2 ;  /* 0x000000ffff077224 */ /* 0x000fe400078e0002 */
[----:B---3--:R-:W-:Y:S02]  /*04a0*/  IMAD.U32 R4, RZ, RZ, UR4 ;  /* 0x00000004ff047e24 */ /* 0x008fe4000f8e00ff */
[----:B------:R-:W-:Y:S01]  /*04b0*/  IMAD.U32 R5, RZ, RZ, UR5 ;  /* 0x00000005ff057e24 */ /* 0x000fe2000f8e00ff */
[----:B--2---:R-:W2:Y:S02]  /*04c0*/  F2F.F64.F32 R10, R0 ;  /* 0x00000000000a7310 */ /* 0x004ea40000201800 */
[----:B-12---:R0:W-:Y:S04]  /*04d0*/  STL.64 [R1], R10 ;  /* 0x0000000a01007387 */ /* 0x0061e80000100a00 */
[----:B------:R-:W-:-:S07]  /*04e0*/  LEPC R20, `(.L_x_134) ;  /* 0x000000001014794e */ /* 0x000fce0000000000 */
[----:B0-----:R-:W-:Y:S05]  /*04f0*/  CALL.ABS.NOINC R8 ;  /* 0x0000000008007343 */ /* 0x001fea0003c00000 */
.L_x_134:
        /* <DEDUP_REMOVED lines=13> */
.L_x_135:
        /* <DEDUP_REMOVED lines=13> */
.L_x_136:
[----:B------:R-:W-:Y:S02]  /*06a0*/  R2UR UR4, R28 ;  /* 0x000000001c0472ca */ /* 0x000fe400000e0000 */
[----:B------:R-:W-:-:S13]  /*06b0*/  R2UR UR5, R29 ;  /* 0x000000001d0572ca */ /* 0x000fda00000e0000 */
[----:B------:R-:W2:Y:S01]  /*06c0*/  LDG.E R0, desc[UR4][R30.64+-0xc] ;  /* 0xfffff4041e007981 */ /* 0x000ea2000c1e1900 */
[----:B------:R0:W1:Y:S01]  /*06d0*/  LDC.64 R8, c[0x4][R17] ;  /* 0x0100000011087b82 */ /* 0x0000620000000a00 */
[----:B------:R-:W3:Y:S01]  /*06e0*/  LDCU.64 UR4, c[0x4][0x68] ;  /* 0x01000d00ff0477ac */ /* 0x000ee20008000a00 */
[----:B------:R-:W-:Y:S01]  /*06f0*/  IMAD.MOV.U32 R6, RZ, RZ, R18 ;  /* 0x000000ffff067224 */ /* 0x000fe200078e0012 */
[----:B------:R-:W-:Y:S01]  /*0700*/  MOV R7, R2 ;  /* 0x0000000200077202 */ /* 0x000fe20000000f00 */
[----:B---3--:R-:W-:Y:S02]  /*0710*/  IMAD.U32 R4, RZ, RZ, UR4 ;  /* 0x00000004ff047e24 */ /* 0x008fe4000f8e00ff */
[----:B------:R-:W-:Y:S01]  /*0720*/  IMAD.U32 R5, RZ, RZ, UR5 ;  /* 0x00000005ff057e24 */ /* 0x000fe2000f8e00ff */
[----:B--2---:R-:W2:Y:S02]  /*0730*/  F2F.F64.F32 R10, R0 ;  /* 0x00000000000a7310 */ /* 0x004ea40000201800 */
[----:B-12---:R0:W-:Y:S04]  /*0740*/  STL.64 [R1], R10 ;  /* 0x0000000a01007387 */ /* 0x0061e80000100a00 */
[----:B------:R-:W-:-:S07]  /*0750*/  LEPC R20, `(.L_x_137) ;  /* 0x000000001014794e */ /* 0x000fce0000000000 */
[----:B0-----:R-:W-:Y:S05]  /*0760*/  CALL.ABS.NOINC R8 ;  /* 0x0000000008007343 */ /* 0x001fea0003c00000 */
.L_x_137:
        /* <DEDUP_REMOVED lines=13> */
.L_x_138:
        /* <DEDUP_REMOVED lines=13> */
.L_x_139:
        /* <DEDUP_REMOVED lines=13> */
.L_x_140:
        /* <DEDUP_REMOVED lines=13> */
.L_x_141:
        /* <DEDUP_REMOVED lines=13> */
.L_x_142:
        /* <DEDUP_REMOVED lines=13> */
.L_x_143:
        /* <DEDUP_REMOVED lines=13> */
.L_x_144:
        /* <DEDUP_REMOVED lines=13> */
.L_x_145:
        /* <DEDUP_REMOVED lines=13> */
.L_x_146:
        /* <DEDUP_REMOVED lines=13> */
.L_x_147:
[----:B------:R-:W-:Y:S02]  /*0f90*/  ISETP.NE.AND P6, PT, R19, RZ, PT ;  /* 0x000000ff1300720c */ /* 0x000fe40003fc5270 */
[----:B------:R-:W-:-:S05]  /*0fa0*/  IADD3 R30, P0, PT, R30, 0x40, RZ ;  /* 0x000000401e1e7810 */ /* 0x000fca0007f1e0ff */
[----:B------:R-:W-:-:S06]  /*0fb0*/  IMAD.X R31, RZ, RZ, R31, P0 ;  /* 0x000000ffff1f7224 */ /* 0x000fcc00000e061f */
[----:B------:R-:W-:Y:S05]  /*0fc0*/  @P6 BRA `(.L_x_148) ;  /* 0xfffffff0009c6947 */ /* 0x000fea000383ffff */
[----:B------:R-:W-:Y:S05]  /*0fd0*/  BSYNC.RECONVERGENT B6 ;  /* 0x0000000000067941 */ /* 0x000fea0003800200 */
.L_x_131:
[----:B------:R-:W0:Y:S02]  /*0fe0*/  LDCU UR4, c[0x0][0x388] ;  /* 0x00007100ff0477ac */ /* 0x000e240008000800 */
[----:B0-----:R-:W-:-:S06]  /*0ff0*/  ULOP3.LUT UR4, UR4, 0x7ffffff0, URZ, 0xc0, !UPT ;  /* 0x7ffffff004047892 */ /* 0x001fcc000f8ec0ff */
[----:B------:R-:W-:-:S07]  /*1000*/  IMAD.U32 R25, RZ, RZ, UR4 ;  /* 0x00000004ff197e24 */ /* 0x000fce000f8e00ff */
.L_x_130:
[----:B------:R-:W1:Y:S02]  /*1010*/  LDC R26, c[0x0][0x388] ;  /* 0x0000e200ff1a7b82 */ /* 0x000e640000000800 */
[----:B-1----:R-:W-:-:S04]  /*1020*/  LOP3.LUT R0, R26, 0xf, RZ, 0xc0, !PT ;  /* 0x0000000f1a007812 */ /* 0x002fc800078ec0ff */
[----:B------:R-:W-:-:S13]  /*1030*/  ISETP.NE.AND P0, PT, R0, RZ, PT ;  /* 0x000000ff0000720c */ /* 0x000fda0003f05270 */
[----:B------:R-:W-:Y:S05]  /*1040*/  @!P0 BRA `(.L_x_149) ;  /* 0x0000001000008947 */ /* 0x000fea0003800000 */
[----:B------:R-:W1:Y:S01]  /*1050*/  LDCU UR4, c[0x0][0x2f8] ;  /* 0x00005f00ff0477ac */ /* 0x000e620008000800 */
[----:B------:R-:W-:-:S05]  /*1060*/  VIADD R0, R0, 0xffffffff ;  /* 0xffffffff00007836 */ /* 0x000fca0000000000 */
[----:B------:R-:W-:Y:S01]  /*1070*/  ISETP.GE.U32.AND P0, PT, R0, 0x7, PT ;  /* 0x000000070000780c */ /* 0x000fe20003f06070 */
[----:B-1----:R-:W-:-:S12]  /*1080*/  VIADD R3, R18, -UR4 ;  /* 0x8000000412037c36 */ /* 0x002fd80008000000 */
[----:B------:R-:W-:Y:S05]  /*1090*/  @!P0 BRA `(.L_x_150) ;  /* 0x0000000400d48947 */ /* 0x000fea0003800000 */
[----:B------:R-:W1:Y:S01]  /*10a0*/  LDC.64 R10, c[0x0][0x380] ;  /* 0x0000e000ff0a7b82 */ /* 0x000e620000000a00 */
[----:B0-----:R-:W-:Y:S01]  /*10b0*/  R2UR UR4, R28 ;  /* 0x000000001c0472ca */ /* 0x001fe200000e0000 */
[----:B------:R-:W-:Y:S01]  /*10c0*/  IMAD.IADD R5, R24, 0x1, R25 ;  /* 0x0000000118057824 */ /* 0x000fe200078e0219 */
[----:B------:R-:W-:-:S03]  /*10d0*/  R2UR UR5, R29 ;  /* 0x000000001d0572ca */ /* 0x000fc600000e0000 */
[----:B-1----:R-:W-:-:S10]  /*10e0*/  IMAD.WIDE.U32 R10, R5, 0x4, R10 ;  /* 0x00000004050a7825 */ /* 0x002fd400078e000a */
[----:B------:R-:W2:Y:S01]  /*10f0*/  LDG.E R10, desc[UR4][R10.64] ;  /* 0x000000040a0a7981 */ /* 0x000ea2000c1e1900 */
[----:B------:R-:W-:Y:S01]  /*1100*/  MOV R8, 0x80 ;  /* 0x0000008000087802 */ /* 0x000fe20000000f00 */
[----:B------:R-:W0:Y:S01]  /*1110*/  LDCU.64 UR4, c[0x4][0x68] ;  /* 0x01000d00ff0477ac */ /* 0x000e220008000a00 */
[----:B------:R-:W-:Y:S02]  /*1120*/  IMAD.MOV.U32 R6, RZ, RZ, R18 ;  /* 0x000000ffff067224 */ /* 0x000fe400078e0012 */
[----:B------:R-:W-:Y:S02]  /*1130*/  IMAD.MOV.U32 R7, RZ, RZ, R2 ;  /* 0x000000ffff077224 */ /* 0x000fe400078e0002 */
[----:B------:R-:W1:Y:S01]  /*1140*/  LDC.64 R8, c[0x4][R8] ;  /* 0x0100000008087b82 */ /* 0x000e620000000a00 */
[----:B0-----:R-:W-:Y:S01]  /*1150*/  IMAD.U32 R4, RZ, RZ, UR4 ;  /* 0x00000004ff047e24 */ /* 0x001fe2000f8e00ff */
[----:B------:R-:W-:Y:S01]  /*1160*/  MOV R5, UR5 ;  /* 0x0000000500057c02 */ /* 0x000fe20008000f00 */
[----:B--2---:R-:W0:Y:S02]  /*1170*/  F2F.F64.F32 R12, R10 ;  /* 0x0000000a000c7310 */ /* 0x004e240000201800 */
[----:B01----:R0:W-:Y:S04]  /*1180*/  STL.64 [R3], R12 ;  /* 0x0000000c03007387 */ /* 0x0031e80000100a00 */
[----:B------:R-:W-:-:S07]  /*1190*/  LEPC R20, `(.L_x_151) ;  /* 0x000000001014794e */ /* 0x000fce0000000000 */
[----:B0-----:R-:W-:Y:S05]  /*11a0*/  CALL.ABS.NOINC R8 ;  /* 0x0000000008007343 */ /* 0x001fea0003c00000 */
.L_x_151:
[----:B------:R-:W0:Y:S01]  /*11b0*/  LDCU.64 UR4, c[0x0][0x380] ;  /* 0x00007000ff0477ac */ /* 0x000e220008000a00 */
[----:B------:R-:W-:Y:S02]  /*11c0*/  IADD3 R0, P0, PT, R24, R25, RZ ;  /* 0x0000001918007210 */ /* 0x000fe40007f1e0ff */
[----:B------:R-:W-:Y:S02]  /*11d0*/  R2UR UR6, R28 ;  /* 0x000000001c0672ca */ /* 0x000fe400000e0000 */
[----:B------:R-:W-:Y:S01]  /*11e0*/  R2UR UR7, R29 ;  /* 0x000000001d0772ca */ /* 0x000fe200000e0000 */
[----:B------:R-:W-:Y:S01]  /*11f0*/  IMAD.X R3, RZ, RZ, RZ, P0 ;  /* 0x000000ffff037224 */ /* 0x000fe200000e06ff */
[----:B0-----:R-:W-:-:S04]  /*1200*/  LEA R30, P0, R0, UR4, 0x2 ;  /* 0x00000004001e7c11 */ /* 0x001fc8000f8010ff */
[----:B------:R-:W-:-:S07]  /*1210*/  LEA.HI.X R31, R0, UR5, R3, 0x2, P0 ;  /* 0x00000005001f7c11 */ /* 0x000fce00080f1403 */
[----:B------:R-:W2:Y:S01]  /*1220*/  LDG.E R0, desc[UR6][R30.64+0x4] ;  /* 0x000004061e007981 */ /* 0x000ea2000c1e1900 */
[----:B------:R-:W0:Y:S01]  /*1230*/  LDCU UR4, c[0x0][0x2f8] ;  /* 0x00005f00ff0477ac */ /* 0x000e220008000800 */
[----:B------:R-:W-:Y:S01]  /*1240*/  MOV R16, 0x80 ;  /* 0x0000008000107802 */ /* 0x000fe20000000f00 */
[----:B------:R-:W-:Y:S02]  /*1250*/  IMAD.MOV.U32 R6, RZ, RZ, R18 ;  /* 0x000000ffff067224 */ /* 0x000fe400078e0012 */
[----:B------:R-:W-:Y:S01]  /*1260*/  IMAD.MOV.U32 R7, RZ, RZ, R2 ;  /* 0x000000ffff077224 */ /* 0x000fe200078e0002 */
[----:B------:R1:W3:Y:S01]  /*1270*/  LDC.64 R8, c[0x4][R16] ;  /* 0x0100000010087b82 */ /* 0x0002e20000000a00 */
[----:B0-----:R-:W-:Y:S01]  /*1280*/  VIADD R17, R18, -UR4 ;  /* 0x8000000412117c36 */ /* 0x001fe20008000000 */
[----:B------:R-:W0:Y:S02]  /*1290*/  LDCU.64 UR4, c[0x4][0x68] ;  /* 0x01000d00ff0477ac */ /* 0x000e240008000a00 */
[----:B0-----:R-:W-:-:S02]  /*12a0*/  IMAD.U32 R4, RZ, RZ, UR4 ;  /* 0x00000004ff047e24 */ /* 0x001fc4000f8e00ff */
[----:B------:R-:W-:Y:S01]  /*12b0*/  IMAD.U32 R5, RZ, RZ, UR5 ;  /* 0x00000005ff057e24 */ /* 0x000fe2000f8e00ff */
[----:B--2---:R-:W0:Y:S02]  /*12c0*/  F2F.F64.F32 R10, R0 ;  /* 0x00000000000a7310 */ /* 0x004e240000201800 */
[----:B0--3--:R1:W-:Y:S04]  /*12d0*/  STL.64 [R17], R10 ;  /* 0x0000000a11007387 */ /* 0x0093e80000100a00 */
[----:B------:R-:W-:-:S07]  /*12e0*/  LEPC R20, `(.L_x_152) ;  /* 0x000000001014794e */ /* 0x000fce0000000000 */
[----:B-1----:R-:W-:Y:S05]  /*12f0*/  CALL.ABS.NOINC R8 ;  /* 0x0000000008007343 */ /* 0x002fea0003c00000 */
.L_x_152:
        /* <DEDUP_REMOVED lines=13> */
.L_x_153:
[----:B------:R-:W-:Y:S02]  /*13d0*/  R2UR UR4, R28 ;  /* 0x000000001c0472ca */ /* 0x000fe400000e0000 */
[----:B------:R-:W-:-:S13]  /*13e0*/  R2UR UR5, R29 ;  /* 0x000000001d0572ca */ /* 0x000fda00000e0000 */
[----:B------:R-:W2:Y:S01]  /*13f0*/  LDG.E R0, desc[UR4][R30.64+0xc] ;  /* 0x00000c041e007981 */ /* 0x000ea2000c1e1900 */
[----:B------:R0:W1:Y:S01]  /*1400*/  LDC.64 R8, c[0x4][R16] ;  /* 0x0100000010087b82 */ /* 0x0000620000000a00 */
[----:B------:R-:W3:Y:S01]  /*1410*/  LDCU.64 UR4, c[0x4][0x68] ;  /* 0x01000d00ff0477ac */ /* 0x000ee20008000a00 */
[----:B------:R-:W-:Y:S01]  /*1420*/  MOV R6, R18 ;  /* 0x0000001200067202 */ /* 0x000fe20000000f00 */
[----:B------:R-:W-:Y:S02]  /*1430*/  IMAD.MOV.U32 R7, RZ, RZ, R2 ;  /* 0x000000ffff077224 */ /* 0x000fe400078e0002 */
[----:B---3--:R-:W-:Y:S02]  /*1440*/  IMAD.U32 R4, RZ, RZ, UR4 ;  /* 0x00000004ff047e24 */ /* 0x008fe4000f8e00ff */
[----:B------:R-:W-:Y:S01]  /*1450*/  IMAD.U32 R5, RZ, RZ, UR5 ;  /* 0x00000005ff057e24 */ /* 0x000fe2000f8e00ff */
[----:B--2---:R-:W2:Y:S02]  /*1460*/  F2F.F64.F32 R10, R0 ;  /* 0x00000000000a7310 */ /* 0x004ea40000201800 */
[----:B-12---:R0:W-:Y:S04]  /*1470*/  STL.64 [R17], R10 ;  /* 0x0000000a11007387 */ /* 0x0061e80000100a00 */
[----:B------:R-:W-:-:S07]  /*1480*/  LEPC R20, `(.L_x_154) ;  /* 0x000000001014794e */ /* 0x000fce0000000000 */
[----:B0-----:R-:W-:Y:S05]  /*1490*/  CALL.ABS.NOINC R8 ;  /* 0x0000000008007343 */ /* 0x001fea0003c00000 */
.L_x_154:
        /* <DEDUP_REMOVED lines=13> */
.L_x_155:
        /* <DEDUP_REMOVED lines=13> */
.L_x_156:
        /* <DEDUP_REMOVED lines=13> */
.L_x_157:
[----:B------:R-:W-:Y:S02]  /*1710*/  R2UR UR4, R28 ;  /* 0x000000001c0472ca */ /* 0x000fe400000e0000 */
[----:B------:R-:W-:-:S13]  /*1720*/  R2UR UR5, R29 ;  /* 0x000000001d0572ca */ /* 0x000fda00000e0000 */
[----:B------:R-:W2:Y:S01]  /*1730*/  LDG.E R30, desc[UR4][R30.64+0x1c] ;  /* 0x00001c041e1e7981 */ /* 0x000ea2000c1e1900 */
[----:B------:R0:W1:Y:S01]  /*1740*/  LDC.64 R8, c[0x4][R16] ;  /* 0x0100000010087b82 */ /* 0x0000620000000a00 */
[----:B------:R-:W3:Y:S01]  /*1750*/  LDCU.64 UR4, c[0x4][0x68] ;  /* 0x01000d00ff0477ac */ /* 0x000ee20008000a00 */
[----:B------:R-:W-:Y:S02]  /*1760*/  IMAD.MOV.U32 R6, RZ, RZ, R18 ;  /* 0x000000ffff067224 */ /* 0x000fe400078e0012 */
[----:B------:R-:W-:Y:S02]  /*1770*/  IMAD.MOV.U32 R7, RZ, RZ, R2 ;  /* 0x000000ffff077224 */ /* 0x000fe400078e0002 */
[----:B---3--:R-:W-:Y:S01]  /*1780*/  IMAD.U32 R4, RZ, RZ, UR4 ;  /* 0x00000004ff047e24 */ /* 0x008fe2000f8e00ff */
[----:B------:R-:W-:Y:S01]  /*1790*/  MOV R5, UR5 ;  /* 0x0000000500057c02 */ /* 0x000fe20008000f00 */
[----:B--2---:R-:W2:Y:S02]  /*17a0*/  F2F.F64.F32 R10, R30 ;  /* 0x0000001e000a7310 */ /* 0x004ea40000201800 */
[----:B-12---:R0:W-:Y:S04]  /*17b0*/  STL.64 [R17], R10 ;  /* 0x0000000a11007387 */ /* 0x0061e80000100a00 */
[----:B------:R-:W-:-:S07]  /*17c0*/  LEPC R20, `(.L_x_158) ;  /* 0x000000001014794e */ /* 0x000fce0000000000 */
[----:B0-----:R-:W-:Y:S05]  /*17d0*/  CALL.ABS.NOINC R8 ;  /* 0x0000000008007343 */ /* 0x001fea0003c00000 */
.L_x_158:
[----:B------:R-:W-:-:S07]  /*17e0*/  VIADD R25, R25, 0x8 ;  /* 0x0000000819197836 */ /* 0x000fce0000000000 */
.L_x_150:
[----:B------:R-:W-:-:S04]  /*17f0*/  LOP3.LUT R0, R26, 0x7, RZ, 0xc0, !PT ;  /* 0x000000071a007812 */ /* 0x000fc800078ec0ff */
[----:B------:R-:W-:-:S13]  /*1800*/  ISETP.NE.AND P0, PT, R0, RZ, PT ;  /* 0x000000ff0000720c */ /* 0x000fda0003f05270 */
[----:B------:R-:W-:Y:S05]  /*1810*/  @!P0 BRA `(.L_x_149) ;  /* 0x00000008000c8947 */ /* 0x000fea0003800000 */
[----:B------:R-:W-:-:S05]  /*1820*/  VIADD R0, R0, 0xffffffff ;  /* 0xffffffff00007836 */ /* 0x000fca0000000000 */
[----:B------:R-:W-:-:S13]  /*1830*/  ISETP.GE.U32.AND P0, PT, R0, 0x3, PT ;  /* 0x000000030000780c */ /* 0x000fda0003f06070 */
[----:B------:R-:W-:Y:S05]  /*1840*/  @!P0 BRA `(.L_x_159) ;  /* 0x0000000400048947 */ /* 0x000fea0003800000 */
[----:B------:R-:W1:Y:S01]  /*1850*/  LDC.64 R12, c[0x0][0x380] ;  /* 0x0000e000ff0c7b82 */ /* 0x000e620000000a00 */
[----:B0-----:R-:W-:Y:S01]  /*1860*/  R2UR UR4, R28 ;  /* 0x000000001c0472ca */ /* 0x001fe200000e0000 */
[----:B------:R-:W-:Y:S01]  /*1870*/  IMAD.IADD R3, R24, 0x1, R25 ;  /* 0x0000000118037824 */ /* 0x000fe200078e0219 */
[----:B------:R-:W-:-:S03]  /*1880*/  R2UR UR5, R29 ;  /* 0x000000001d0572ca */ /* 0x000fc600000e0000 */
[----:B-1----:R-:W-:-:S10]  /*1890*/  IMAD.WIDE.U32 R12, R3, 0x4, R12 ;  /* 0x00000004030c7825 */ /* 0x002fd400078e000c */
[----:B------:R-:W2:Y:S01]  /*18a0*/  LDG.E R0, desc[UR4][R12.64] ;  /* 0x000000040c007981 */ /* 0x000ea2000c1e1900 */
[----:B------:R-:W0:Y:S01]  /*18b0*/  LDCU UR4, c[0x0][0x2f8] ;  /* 0x00005f00ff0477ac */ /* 0x000e220008000800 */
[----:B------:R-:W-:Y:S01]  /*18c0*/  MOV R8, 0x80 ;  /* 0x0000008000087802 */ /* 0x000fe20000000f00 */
[----:B------:R-:W-:Y:S02]  /*18d0*/  IMAD.MOV.U32 R6, RZ, RZ, R18 ;  /* 0x000000ffff067224 */ /* 0x000fe400078e0012 */
[----:B------:R-:W-:-:S03]  /*18e0*/  IMAD.MOV.U32 R7, RZ, RZ, R2 ;  /* 0x000000ffff077224 */ /* 0x000fc600078e0002 */
[----:B------:R-:W1:Y:S01]  /*18f0*/  LDC.64 R8, c[0x4][R8] ;  /* 0x0100000008087b82 */ /* 0x000e620000000a00 */
[----:B0-----:R-:W-:Y:S01]  /*1900*/  VIADD R19, R18, -UR4 ;  /* 0x8000000412137c36 */ /* 0x001fe20008000000 */
[----:B------:R-:W0:Y:S02]  /*1910*/  LDCU.64 UR4, c[0x4][0x68] ;  /* 0x01000d00ff0477ac */ /* 0x000e240008000a00 */
[----:B0-----:R-:W-:Y:S02]  /*1920*/  IMAD.U32 R4, RZ, RZ, UR4 ;  /* 0x00000004ff047e24 */ /* 0x001fe4000f8e00ff */
[----:B------:R-:W-:Y:S01]  /*1930*/  IMAD.U32 R5, RZ, RZ, UR5 ;  /* 0x00000005ff057e24 */ /* 0x000fe2000f8e00ff */
[----:B--2---:R-:W0:Y:S02]  /*1940*/  F2F.F64.F32 R10, R0 ;  /* 0x00000000000a7310 */ /* 0x004e240000201800 */
[----:B01----:R0:W-:Y:S04]  /*1950*/  STL.64 [R19], R10 ;  /* 0x0000000a13007387 */ /* 0x0031e80000100a00 */
[----:B------:R-:W-:-:S07]  /*1960*/  LEPC R20, `(.L_x_160) ;  /* 0x000000001014794e */ /* 0x000fce0000000000 */
[----:B0-----:R-:W-:Y:S05]  /*1970*/  CALL.ABS.NOINC R8 ;  /* 0x0000000008007343 */ /* 0x001fea0003c00000 */
.L_x_160:
[----:B------:R-:W0:Y:S01]  /*1980*/  LDCU.64 UR4, c[0x0][0x380] ;  /* 0x00007000ff0477ac */ /* 0x000e220008000a00 */
[----:B------:R-:W-:Y:S02]  /*1990*/  IADD3 R0, P0, PT, R24, R25, RZ ;  /* 0x0000001918007210 */ /* 0x000fe40007f1e0ff */
[----:B------:R-:W-:Y:S02]  /*19a0*/  R2UR UR6, R28 ;  /* 0x000000001c0672ca */ /* 0x000fe400000e0000 */
[----:B------:R-:W-:Y:S01]  /*19b0*/  R2UR UR7, R29 ;  /* 0x000000001d0772ca */ /* 0x000fe200000e0000 */
[----:B------:R-:W-:Y:S01]  /*19c0*/  IMAD.X R3, RZ, RZ, RZ, P0 ;  /* 0x000000ffff037224 */ /* 0x000fe200000e06ff */
[----:B0-----:R-:W-:-:S04]  /*19d0*/  LEA R16, P0, R0, UR4, 0x2 ;  /* 0x0000000400107c11 */ /* 0x001fc8000f8010ff */
[----:B------:R-:W-:Y:S01]  /*19e0*/  LEA.HI.X R17, R0, UR5, R3, 0x2, P0 ;  /* 0x0000000500117c11 */ /* 0x000fe200080f1403 */
[----:B------:R-:W0:Y:S06]  /*19f0*/  LDCU.64 UR4, c[0x4][0x68] ;  /* 0x01000d00ff0477ac */ /* 0x000e2c0008000a00 */
[----:B------:R-:W2:Y:S01]  /*1a00*/  LDG.E R0, desc[UR6][R16.64+0x4] ;  /* 0x0000040610007981 */ /* 0x000ea2000c1e1900 */
[----:B------:R-:W-:Y:S01]  /*1a10*/  MOV R22, 0x80 ;  /* 0x0000008000167802 */ /* 0x000fe20000000f00 */
[----:B------:R-:W-:Y:S01]  /*1a20*/  IMAD.MOV.U32 R6, RZ, RZ, R18 ;  /* 0x000000ffff067224 */ /* 0x000fe200078e0012 */
[----:B------:R-:W-:-:S02]  /*1a30*/  MOV R7, R2 ;  /* 0x0000000200077202 */ /* 0x000fc40000000f00 */
[----:B------:R1:W3:Y:S01]  /*1a40*/  LDC.64 R8, c[0x4][R22] ;  /* 0x0100000016087b82 */ /* 0x0002e20000000a00 */
[----:B0-----:R-:W-:Y:S02]  /*1a50*/  IMAD.U32 R4, RZ, RZ, UR4 ;  /* 0x00000004ff047e24 */ /* 0x001fe4000f8e00ff */
[----:B------:R-:W-:Y:S01]  /*1a60*/  IMAD.U32 R5, RZ, RZ, UR5 ;  /* 0x00000005ff057e24 */ /* 0x000fe2000f8e00ff */
[----:B--2---:R-:W0:Y:S02]  /*1a70*/  F2F.F64.F32 R10, R0 ;  /* 0x00000000000a7310 */ /* 0x004e240000201800 */
[----:B0--3--:R1:W-:Y:S04]  /*1a80*/  STL.64 [R19], R10 ;  /* 0x0000000a13007387 */ /* 0x0093e80000100a00 */
[----:B------:R-:W-:-:S07]  /*1a90*/  LEPC R20, `(.L_x_161) ;  /* 0x000000001014794e */ /* 0x000fce0000000000 */
[----:B-1----:R-:W-:Y:S05]  /*1aa0*/  CALL.ABS.NOINC R8 ;  /* 0x0000000008007343 */ /* 0x002fea0003c00000 */
.L_x_161:
        /* <DEDUP_REMOVED lines=13> */
.L_x_162:
        /* <DEDUP_REMOVED lines=13> */
.L_x_163:
[----:B------:R-:W-:-:S07]  /*1c50*/  VIADD R25, R25, 0x4 ;  /* 0x0000000419197836 */ /* 0x000fce0000000000 */
.L_x_159:
[----:B------:R-:W-:-:S04]  /*1c60*/  LOP3.LUT R17, R26, 0x3, RZ, 0xc0, !PT ;  /* 0x000000031a117812 */ /* 0x000fc800078ec0ff */
[----:B------:R-:W-:-:S13]  /*1c70*/  ISETP.NE.AND P0, PT, R17, RZ, PT ;  /* 0x000000ff1100720c */ /* 0x000fda0003f05270 */
[----:B------:R-:W-:Y:S05]  /*1c80*/  @!P0 BRA `(.L_x_149) ;  /* 0x0000000000f08947 */ /* 0x000fea0003800000 */
[----:B------:R-:W1:Y:S01]  /*1c90*/  LDC.64 R6, c[0x0][0x380] ;  /* 0x0000e000ff067b82 */ /* 0x000e620000000a00 */
[----:B0-----:R-:W-:Y:S01]  /*1ca0*/  R2UR UR4, R28 ;  /* 0x000000001c0472ca */ /* 0x001fe200000e0000 */
[----:B------:R-:W-:Y:S01]  /*1cb0*/  IMAD.IADD R3, R24, 0x1, R25 ;  /* 0x0000000118037824 */ /* 0x000fe200078e0219 */
[----:B------:R-:W-:-:S03]  /*1cc0*/  R2UR UR5, R29 ;  /* 0x000000001d0572ca */ /* 0x000fc600000e0000 */
[----:B-1----:R-:W-:-:S10]  /*1cd0*/  IMAD.WIDE.U32 R6, R3, 0x4, R6 ;  /* 0x0000000403067825 */ /* 0x002fd400078e0006 */
[----:B------:R0:W2:Y:S01]  /*1ce0*/  LDG.E R0, desc[UR4][R6.64] ;  /* 0x0000000406007981 */ /* 0x0000a2000c1e1900 */
[----:B------:R-:W1:Y:S01]  /*1cf0*/  LDCU UR4, c[0x0][0x2f8] ;  /* 0x00005f00ff0477ac */ /* 0x000e620008000800 */
[----:B------:R-:W-:Y:S02]  /*1d00*/  MOV R8, 0x80 ;  /* 0x0000008000087802 */ /* 0x000fe40000000f00 */
[----:B------:R-:W-:-:S04]  /*1d10*/  ISETP.NE.AND P0, PT, R17, 0x1, PT ;  /* 0x000000011100780c */ /* 0x000fc80003f05270 */
[----:B------:R-:W3:Y:S01]  /*1d20*/  LDC.64 R8, c[0x4][R8] ;  /* 0x0100000008087b82 */ /* 0x000ee20000000a00 */
[----:B0-----:R-:W-:Y:S01]  /*1d30*/  IMAD.MOV.U32 R6, RZ, RZ, R18 ;  /* 0x000000ffff067224 */ /* 0x001fe200078e0012 */
[----:B------:R-:W-:Y:S01]  /*1d40*/  MOV R7, R2 ;  /* 0x0000000200077202 */ /* 0x000fe20000000f00 */
[----:B-1----:R-:W-:Y:S01]  /*1d50*/  VIADD R16, R18, -UR4 ;  /* 0x8000000412107c36 */ /* 0x002fe20008000000 */
[----:B------:R-:W0:Y:S02]  /*1d60*/  LDCU.64 UR4, c[0x4][0x68] ;  /* 0x01000d00ff0477ac */ /* 0x000e240008000a00 */
[----:B0-----:R-:W-:Y:S02]  /*1d70*/  IMAD.U32 R4, RZ, RZ, UR4 ;  /* 0x00000004ff047e24 */ /* 0x001fe4000f8e00ff */
[----:B------:R-:W-:Y:S01]  /*1d80*/  IMAD.U32 R5, RZ, RZ, UR5 ;  /* 0x00000005ff057e24 */ /* 0x000fe2000f8e00ff */
[----:B--2---:R0:W1:Y:S02]  /*1d90*/  F2F.F64.F32 R10, R0 ;  /* 0x00000000000a7310 */ /* 0x0040640000201800 */
[----:B0-----:R-:W-:Y:S01]  /*1da0*/  P2R R0, PR, RZ, 0x1 ;  /* 0x00000001ff007803 */ /* 0x001fe20000000000 */
[----:B-1-3--:R0:W-:Y:S06]  /*1db0*/  STL.64 [R16], R10 ;  /* 0x0000000a10007387 */ /* 0x00a1ec0000100a00 */
[----:B------:R-:W-:-:S07]  /*1dc0*/  LEPC R20, `(.L_x_164) ;  /* 0x000000001014794e */ /* 0x000fce0000000000 */
[----:B0-----:R-:W-:Y:S05]  /*1dd0*/  CALL.ABS.NOINC R8 ;  /* 0x0000000008007343 */ /* 0x001fea0003c00000 */
.L_x_164:
[----:B------:R-:W-:-:S13]  /*1de0*/  ISETP.NE.AND P6, PT, R17, 0x1, PT ;  /* 0x000000011100780c */ /* 0x000fda0003fc5270 */
[----:B------:R-:W-:Y:S05]  /*1df0*/  @!P6 BRA `(.L_x_149) ;  /* 0x000000000094e947 */ /* 0x000fea0003800000 */
        /* <DEDUP_REMOVED lines=11> */
[----:B------:R-:W-:Y:S01]  /*1eb0*/  LOP3.LUT R26, R26, 0x3, RZ, 0xc0, !PT ;  /* 0x000000031a1a7812 */ /* 0x000fe200078ec0ff */
[----:B------:R-:W-:Y:S01]  /*1ec0*/  IMAD.MOV.U32 R7, RZ, RZ, R2 ;  /* 0x000000ffff077224 */ /* 0x000fe200078e0002 */
[----:B------:R1:W3:Y:S02]  /*1ed0*/  LDC.64 R8, c[0x4][R17] ;  /* 0x0100000011087b82 */ /* 0x0002e40000000a00 */
[----:B------:R-:W-:Y:S01]  /*1ee0*/  ISETP.NE.AND P0, PT, R26, 0x2, PT ;  /* 0x000000021a00780c */ /* 0x000fe20003f05270 */
[----:B0-----:R-:W-:-:S02]  /*1ef0*/  IMAD.U32 R4, RZ, RZ, UR4 ;  /* 0x00000004ff047e24 */ /* 0x001fc4000f8e00ff */
[----:B------:R-:W-:Y:S01]  /*1f00*/  IMAD.U32 R5, RZ, RZ, UR5 ;  /* 0x00000005ff057e24 */ /* 0x000fe2000f8e00ff */
[----:B--2---:R0:W2:Y:S02]  /*1f10*/  F2F.F64.F32 R10, R0 ;  /* 0x00000000000a7310 */ /* 0x0040a40000201800 */
[----:B0-----:R-:W-:Y:S01]  /*1f20*/  P2R R0, PR, RZ, 0x1 ;  /* 0x00000001ff007803 */ /* 0x001fe20000000000 */
[----:B--23--:R1:W-:Y:S06]  /*1f30*/  STL.64 [R16], R10 ;  /* 0x0000000a10007387 */ /* 0x00c3ec0000100a00 */
[----:B------:R-:W-:-:S07]  /*1f40*/  LEPC R20, `(.L_x_165) ;  /* 0x000000001014794e */ /* 0x000fce0000000000 */
[----:B-1----:R-:W-:Y:S05]  /*1f50*/  CALL.ABS.NOINC R8 ;  /* 0x0000000008007343 */ /* 0x002fea0003c00000 */
.L_x_165:
[----:B------:R-:W-:-:S13]  /*1f60*/  ISETP.NE.AND P6, PT, R26, 0x2, PT ;  /* 0x000000021a00780c */ /* 0x000fda0003fc5270 */
[----:B------:R-:W-:Y:S05]  /*1f70*/  @!P6 BRA `(.L_x_149) ;  /* 0x000000000034e947 */ /* 0x000fea0003800000 */
        /* <DEDUP_REMOVED lines=13> */
.L_x_149:
[----:B------:R-:W-:Y:S01]  /*2050*/  MOV R0, 0x80 ;  /* 0x0000008000007802 */ /* 0x000fe20000000f00 */
[----:B------:R-:W1:Y:S01]  /*2060*/  LDCU.64 UR4, c[0x4][0x60] ;  /* 0x01000c00ff0477ac */ /* 0x000e620008000a00 */
[----:B------:R-:W-:Y:S02]  /*2070*/  CS2R R6, SRZ ;  /* 0x0000000000067805 */ /* 0x000fe4000001ff00 */
[----:B------:R2:W3:Y:S01]  /*2080*/  LDC.64 R8, c[0x4][R0] ;  /* 0x0100000000087b82 */ /* 0x0004e20000000a00 */
[----:B-1----:R-:W-:Y:S02]  /*2090*/  IMAD.U32 R4, RZ, RZ, UR4 ;  /* 0x00000004ff047e24 */ /* 0x002fe4000f8e00ff */
[----:B--2---:R-:W-:-:S07]  /*20a0*/  IMAD.U32 R5, RZ, RZ, UR5 ;  /* 0x00000005ff057e24 */ /* 0x004fce000f8e00ff */
[----:B------:R-:W-:-:S07]  /*20b0*/  LEPC R20, `(.L_x_166) ;  /* 0x000000001014794e */ /* 0x000fce0000000000 */
[----:B0--3--:R-:W-:Y:S05]  /*20c0*/  CALL.ABS.NOINC R8 ;  /* 0x0000000008007343 */ /* 0x009fea0003c00000 */
.L_x_166:
[----:B------:R-:W-:-:S13]  /*20d0*/  ISETP.NE.AND P6, PT, R27, RZ, PT ;  /* 0x000000ff1b00720c */ /* 0x000fda0003fc5270 */
[----:B------:R-:W-:Y:S05]  /*20e0*/  @P6 BRA `(.L_x_167) ;  /* 0xffffffe000146947 */ /* 0x000fea000383ffff */
[----:B------:R-:W-:Y:S05]  /*20f0*/  BSYNC.RECONVERGENT B7 ;  /* 0x0000000000077941 */ /* 0x000fea0003800200 */
.L_x_129:
[----:B------:R-:W-:Y:S01]  /*2100*/  MOV R0, 0x80 ;  /* 0x0000008000007802 */ /* 0x000fe20000000f00 */
[----:B------:R-:W0:Y:S01]  /*2110*/  LDCU.64 UR4, c[0x4][0x60] ;  /* 0x01000c00ff0477ac */ /* 0x000e220008000a00 */
[----:B------:R-:W-:Y:S02]  /*2120*/  CS2R R6, SRZ ;  /* 0x0000000000067805 */ /* 0x000fe4000001ff00 */
[----:B------:R1:W2:Y:S01]  /*2130*/  LDC.64 R2, c[0x4][R0] ;  /* 0x0100000000027b82 */ /* 0x0002a20000000a00 */
[----:B0-----:R-:W-:Y:S02]  /*2140*/  IMAD.U32 R4, RZ, RZ, UR4 ;  /* 0x00000004ff047e24 */ /* 0x001fe4000f8e00ff */
[----:B-1----:R-:W-:-:S07]  /*2150*/  IMAD.U32 R5, RZ, RZ, UR5 ;  /* 0x00000005ff057e24 */ /* 0x002fce000f8e00ff */
[----:B------:R-:W-:-:S07]  /*2160*/  LEPC R20, `(.L_x_168) ;  /* 0x000000001014794e */ /* 0x000fce0000000000 */
[----:B--2---:R-:W-:Y:S05]  /*2170*/  CALL.ABS.NOINC R2 ;  /* 0x0000000002007343 */ /* 0x004fea0003c00000 */
.L_x_168:
[----:B------:R-:W-:Y:S05]  /*2180*/  EXIT ;  /* 0x000000000000794d */ /* 0x000fea0003800000 */
.L_x_169:
        /* <DEDUP_REMOVED lines=15> */
.L_x_193:


//--------------------- .text._Z9evaporatePffi    --------------------------
	.section	.text._Z9evaporatePffi,"ax",@progbits
	.align	128
        .global         _Z9evaporatePffi
        .type           _Z9evaporatePffi,@function
        .size           _Z9evaporatePffi,(.L_x_194 - _Z9evaporatePffi)
        .other          _Z9evaporatePffi,@"STO_CUDA_ENTRY STV_DEFAULT"
_Z9evaporatePffi:
.text._Z9evaporatePffi:
[----:B------:R-:W-:Y:S01]  /*0000*/  LDC R1, c[0x0][0x37c] ;  /* 0x0000df00ff017b82 */ /* 0x000fe20000000800 */
[----:B------:R-:W0:Y:S07]  /*0010*/  S2R R5, SR_TID.X ;  /* 0x0000000000057919 */ /* 0x000e2e0000002100 */
[----:B------:R-:W0:Y:S01]  /*0020*/  S2UR UR4, SR_CTAID.X ;  /* 0x00000000000479c3 */ /* 0x000e220000002500 */
[----:B------:R-:W1:Y:S07]  /*0030*/  LDCU UR6, c[0x0][0x38c] ;  /* 0x00007180ff0677ac */ /* 0x000e6e0008000800 */
[----:B------:R-:W0:Y:S01]  /*0040*/  LDC R0, c[0x0][0x360] ;  /* 0x0000d800ff007b82 */ /* 0x000e220000000800 */
[----:B------:R-:W2:Y:S01]  /*0050*/  LDCU UR5, c[0x0][0x370] ;  /* 0x00006e00ff0577ac */ /* 0x000ea20008000800 */
[----:B0-----:R-:W-:-:S02]  /*0060*/  IMAD R5, R0, UR4, R5 ;  /* 0x0000000400057c24 */ /* 0x001fc4000f8e0205 */
[----:B--2---:R-:W-:-:S03]  /*0070*/  IMAD R0, R0, UR5, RZ ;  /* 0x0000000500007c24 */ /* 0x004fc6000f8e02ff */
[----:B-1----:R-:W-:-:S13]  /*0080*/  ISETP.GE.AND P0, PT, R5, UR6, PT ;  /* 0x0000000605007c0c */ /* 0x002fda000bf06270 */
[----:B------:R-:W-:Y:S05]  /*0090*/  @P0 EXIT ;  /* 0x000000000000094d */ /* 0x000fea0003800000 */
[----:B------:R-:W0:Y:S01]  /*00a0*/  I2F.U32.RP R8, R0 ;  /* 0x0000000000087306 */ /* 0x000e220000209000 */
[C---:B------:R-:W-:Y:S01]  /*00b0*/  IADD3 R4, PT, PT, R0.reuse, R5, RZ ;  /* 0x0000000500047210 */ /* 0x040fe20007ffe0ff */
[----:B------:R-:W-:Y:S01]  /*00c0*/  IMAD.MOV R9, RZ, RZ, -R0 ;  /* 0x000000ffff097224 */ /* 0x000fe200078e0a00 */
[----:B------:R-:W-:Y:S01]  /*00d0*/  ISETP.NE.U32.AND P2, PT, R0, RZ, PT ;  /* 0x000000ff0000720c */ /* 0x000fe20003f45070 */
[----:B------:R-:W1:Y:S01]  /*00e0*/  LDCU.64 UR4, c[0x0][0x358] ;  /* 0x00006b00ff0477ac */ /* 0x000e620008000a00 */
[C---:B------:R-:W-:Y:S01]  /*00f0*/  ISETP.GE.AND P0, PT, R4.reuse, UR6, PT ;  /* 0x0000000604007c0c */ /* 0x040fe2000bf06270 */
[----:B------:R-:W-:Y:S01]  /*0100*/  BSSY.RECONVERGENT B0, `(.L_x_170) ;  /* 0x0000028000007945 */ /* 0x000fe20003800200 */
[----:B------:R-:W-:Y:S02]  /*0110*/  VIMNMX R7, PT, PT, R4, UR6, !PT ;  /* 0x0000000604077c48 */ /* 0x000fe4000ffe0100 */
[----:B------:R-:W-:-:S04]  /*0120*/  SEL R6, RZ, 0x1, P0 ;  /* 0x00000001ff067807 */ /* 0x000fc80000000000 */
[----:B------:R-:W-:Y:S01]  /*0130*/  IADD3 R7, PT, PT, R7, -R4, -R6 ;  /* 0x8000000407077210 */ /* 0x000fe20007ffe806 */
[----:B0-----:R-:W0:Y:S01]  /*0140*/  MUFU.RCP R8, R8 ;  /* 0x0000000800087308 */ /* 0x001e220000001000 */
[----:B------:R-:W2:Y:S01]  /*0150*/  LDC R4, c[0x0][0x388] ;  /* 0x0000e200ff047b82 */ /* 0x000ea20000000800 */
[----:B0-----:R-:W-:-:S06]  /*0160*/  VIADD R2, R8, 0xffffffe ;  /* 0x0ffffffe08027836 */ /* 0x001fcc0000000000 */
[----:B------:R0:W3:Y:S01]  /*0170*/  F2I.FTZ.U32.TRUNC.NTZ R3, R2 ;  /* 0x0000000200037305 */ /* 0x0000e2000021f000 */
[----:B--2---:R-:W-:Y:S01]  /*0180*/  FADD R4, -R4, 1 ;  /* 0x3f80000004047421 */ /* 0x004fe20000000100 */
[----:B0-----:R-:W-:Y:S02]  /*0190*/  IMAD.MOV.U32 R2, RZ, RZ, RZ ;  /* 0x000000ffff027224 */ /* 0x001fe400078e00ff */
[----:B---3--:R-:W-:-:S04]  /*01a0*/  IMAD R9, R9, R3, RZ ;  /* 0x0000000309097224 */ /* 0x008fc800078e02ff */
[----:B------:R-:W-:-:S06]  /*01b0*/  IMAD.HI.U32 R8, R3, R9, R2 ;  /* 0x0000000903087227 */ /* 0x000fcc00078e0002 */
[----:B------:R-:W-:-:S05]  /*01c0*/  IMAD.HI.U32 R9, R8, R7, RZ ;  /* 0x0000000708097227 */ /* 0x000fca00078e00ff */
[----:B------:R-:W-:-:S05]  /*01d0*/  IADD3 R2, PT, PT, -R9, RZ, RZ ;  /* 0x000000ff09027210 */ /* 0x000fca0007ffe1ff */
[----:B------:R-:W-:Y:S02]  /*01e0*/  IMAD R7, R0, R2, R7 ;  /* 0x0000000200077224 */ /* 0x000fe400078e0207 */
[----:B------:R-:W0:Y:S03]  /*01f0*/  LDC.64 R2, c[0x0][0x380] ;  /* 0x0000e000ff027b82 */ /* 0x000e260000000a00 */
[----:B------:R-:W-:-:S13]  /*0200*/  ISETP.GE.U32.AND P0, PT, R7, R0, PT ;  /* 0x000000000700720c */ /* 0x000fda0003f06070 */
[----:B------:R-:W-:Y:S01]  /*0210*/  @P0 IMAD.IADD R7, R7, 0x1, -R0 ;  /* 0x0000000107070824 */ /* 0x000fe200078e0a00 */
[----:B------:R-:W-:-:S04]  /*0220*/  @P0 IADD3 R9, PT, PT, R9, 0x1, RZ ;  /* 0x0000000109090810 */ /* 0x000fc80007ffe0ff */
[----:B------:R-:W-:-:S13]  /*0230*/  ISETP.GE.U32.AND P1, PT, R7, R0, PT ;  /* 0x000000000700720c */ /* 0x000fda0003f26070 */
[----:B------:R-:W-:Y:S01]  /*0240*/  @P1 VIADD R9, R9, 0x1 ;  /* 0x0000000109091836 */ /* 0x000fe20000000000 */
[----:B------:R-:W-:-:S04]  /*0250*/  @!P2 LOP3.LUT R9, RZ, R0, RZ, 0x33, !PT ;  /* 0x00000000ff09a212 */ /* 0x000fc800078e33ff */
[----:B------:R-:W-:-:S04]  /*0260*/  IADD3 R6, PT, PT, R6, R9, RZ ;  /* 0x0000000906067210 */ /* 0x000fc80007ffe0ff */
[C---:B------:R-:W-:Y:S02]  /*0270*/  LOP3.LUT R7, R6.reuse, 0x3, RZ, 0xc0, !PT ;  /* 0x0000000306077812 */ /* 0x040fe400078ec0ff */
[----:B------:R-:W-:Y:S02]  /*0280*/  ISETP.GE.U32.AND P1, PT, R6, 0x3, PT ;  /* 0x000000030600780c */ /* 0x000fe40003f26070 */
[----:B------:R-:W-:-:S13]  /*0290*/  ISETP.NE.AND P0, PT, R7, 0x3, PT ;  /* 0x000000030700780c */ /* 0x000fda0003f05270 */
[----:B01----:R-:W-:Y:S05]  /*02a0*/  @!P0 BRA `(.L_x_171) ;  /* 0x0000000000348947 */ /* 0x003fea0003800000 */
[----:B------:R-:W0:Y:S01]  /*02b0*/  LDC.64 R8, c[0x0][0x380] ;  /* 0x0000e000ff087b82 */ /* 0x000e220000000a00 */
[----:B------:R-:W-:-:S05]  /*02c0*/  VIADD R6, R6, 0x1 ;  /* 0x0000000106067836 */ /* 0x000fca0000000000 */
[----:B------:R-:W-:-:S04]  /*02d0*/  LOP3.LUT R6, R6, 0x3, RZ, 0xc0, !PT ;  /* 0x0000000306067812 */ /* 0x000fc800078ec0ff */
[----:B------:R-:W-:-:S07]  /*02e0*/  IADD3 R10, PT, PT, -R6, RZ, RZ ;  /* 0x000000ff060a7210 */ /* 0x000fce0007ffe1ff */
.L_x_172:
[----:B01----:R-:W-:-:S05]  /*02f0*/  IMAD.WIDE R6, R5, 0x4, R8 ;  /* 0x0000000405067825 */ /* 0x003fca00078e0208 */
[----:B------:R-:W2:Y:S01]  /*0300*/  LDG.E R11, desc[UR4][R6.64] ;  /* 0x00000004060b7981 */ /* 0x000ea2000c1e1900 */
[----:B------:R-:W-:Y:S01]  /*0310*/  VIADD R10, R10, 0x1 ;  /* 0x000000010a0a7836 */ /* 0x000fe20000000000 */
[----:B------:R-:W-:-:S04]  /*0320*/  IADD3 R5, PT, PT, R0, R5, RZ ;  /* 0x0000000500057210 */ /* 0x000fc80007ffe0ff */
[----:B------:R-:W-:Y:S01]  /*0330*/  ISETP.NE.AND P0, PT, R10, RZ, PT ;  /* 0x000000ff0a00720c */ /* 0x000fe20003f05270 */
[----:B--2---:R-:W-:-:S05]  /*0340*/  FMUL R11, R4, R11 ;  /* 0x0000000b040b7220 */ /* 0x004fca0000400000 */
[----:B------:R-:W-:-:S05]  /*0350*/  FMNMX.NAN R11, R11, 1, !PT ;  /* 0x3f8000000b0b7809 */ /* 0x000fca0007820000 */
[----:B------:R1:W-:Y:S02]  /*0360*/  STG.E desc[UR4][R6.64], R11 ;  /* 0x0000000b06007986 */ /* 0x0003e4000c101904 */
[----:B------:R-:W-:Y:S05]  /*0370*/  @P0 BRA `(.L_x_172) ;  /* 0xfffffffc00dc0947 */ /* 0x000fea000383ffff */
.L_x_171:
[----:B------:R-:W-:Y:S05]  /*0380*/  BSYNC.RECONVERGENT B0 ;  /* 0x0000000000007941 */ /* 0x000fea0003800200 */
.L_x_170:
[----:B------:R-:W-:Y:S05]  /*0390*/  @!P1 EXIT ;  /* 0x000000000000994d */ /* 0x000fea0003800000 */
.L_x_173:
[----:B--2---:R-:W-:-:S05]  /*03a0*/  IMAD.WIDE R12, R5, 0x4, R2 ;  /* 0x00000004050c7825 */ /* 0x004fca00078e0202 */
[----:B-1----:R-:W2:Y:S02]  /*03b0*/  LDG.E R7, desc[UR4][R12.64] ;  /* 0x000000040c077981 */ /* 0x002ea4000c1e1900 */
[----:B--2---:R-:W-:-:S05]  /*03c0*/  FMUL R7, R4, R7 ;  /* 0x0000000704077220 */ /* 0x004fca0000400000 */
[----:B------:R-:W-:Y:S01]  /*03d0*/  FMNMX.NAN R15, R7, 1, !PT ;  /* 0x3f800000070f7809 */ /* 0x000fe20007820000 */
[----:B------:R-:W-:-:S04]  /*03e0*/  IMAD.WIDE R6, R0, 0x4, R12 ;  /* 0x0000000400067825 */ /* 0x000fc800078e020c */
[----:B------:R0:W-:Y:S04]  /*03f0*/  STG.E desc[UR4][R12.64], R15 ;  /* 0x0000000f0c007986 */ /* 0x0001e8000c101904 */
[----:B------:R-:W2:Y:S02]  /*0400*/  LDG.E R9, desc[UR4][R6.64] ;  /* 0x0000000406097981 */ /* 0x000ea4000c1e1900 */
[----:B--2---:R-:W-:-:S05]  /*0410*/  FMUL R9, R4, R9 ;  /* 0x0000000904097220 */ /* 0x004fca0000400000 */
[----:B------:R-:W-:Y:S01]  /*0420*/  FMNMX.NAN R17, R9, 1, !PT ;  /* 0x3f80000009117809 */ /* 0x000fe20007820000 */
[----:B------:R-:W-:-:S04]  /*0430*/  IMAD.WIDE R8, R0, 0x4, R6 ;  /* 0x0000000400087825 */ /* 0x000fc800078e0206 */
[----:B------:R2:W-:Y:S04]  /*0440*/  STG.E desc[UR4][R6.64], R17 ;  /* 0x0000001106007986 */ /* 0x0005e8000c101904 */
[----:B------:R-:W3:Y:S02]  /*0450*/  LDG.E R11, desc[UR4][R8.64] ;  /* 0x00000004080b7981 */ /* 0x000ee4000c1e1900 */
[----:B---3--:R-:W-:-:S05]  /*0460*/  FMUL R11, R4, R11 ;  /* 0x0000000b040b7220 */ /* 0x008fca0000400000 */
[----:B------:R-:W-:Y:S01]  /*0470*/  FMNMX.NAN R19, R11, 1, !PT ;  /* 0x3f8000000b137809 */ /* 0x000fe20007820000 */
[----:B------:R-:W-:-:S04]  /*0480*/  IMAD.WIDE R10, R0, 0x4, R8 ;  /* 0x00000004000a7825 */ /* 0x000fc800078e0208 */
[----:B------:R2:W-:Y:S04]  /*0490*/  STG.E desc[UR4][R8.64], R19 ;  /* 0x0000001308007986 */ /* 0x0005e8000c101904 */
[----:B0-----:R-:W3:Y:S01]  /*04a0*/  LDG.E R13, desc[UR4][R10.64] ;  /* 0x000000040a0d7981 */ /* 0x001ee2000c1e1900 */
[----:B------:R-:W-:-:S05]  /*04b0*/  IMAD R5, R0, 0x4, R5 ;  /* 0x0000000400057824 */ /* 0x000fca00078e0205 */
[----:B------:R-:W-:Y:S01]  /*04c0*/  ISETP.GE.AND P0, PT, R5, UR6, PT ;  /* 0x0000000605007c0c */ /* 0x000fe2000bf06270 */
[----:B---3--:R-:W-:-:S05]  /*04d0*/  FMUL R13, R4, R13 ;  /* 0x0000000d040d7220 */ /* 0x008fca0000400000 */
[----:B------:R-:W-:-:S05]  /*04e0*/  FMNMX.NAN R13, R13, 1, !PT ;  /* 0x3f8000000d0d7809 */ /* 0x000fca0007820000 */
[----:B------:R2:W-:Y:S02]  /*04f0*/  STG.E desc[UR4][R10.64], R13 ;  /* 0x0000000d0a007986 */ /* 0x0005e4000c101904 */
[----:B------:R-:W-:Y:S05]  /*0500*/  @!P0 BRA `(.L_x_173) ;  /* 0xfffffffc00a48947 */ /* 0x000fea000383ffff */
[----:B------:R-:W-:Y:S05]  /*0510*/  EXIT ;  /* 0x000000000000794d */ /* 0x000fea0003800000 */
.L_x_174:
        /* <DEDUP_REMOVED lines=14> */
.L_x_194:


//--------------------- .text._Z9reset_intPiii    --------------------------
	.section	.text._Z9reset_intPiii,"ax",@progbits
	.align	128
        .global         _Z9reset_intPiii
        .type           _Z9reset_intPiii,@function
        .size           _Z9reset_intPiii,(.L_x_195 - _Z9reset_intPiii)
        .other          _Z9reset_intPiii,@"STO_CUDA_ENTRY STV_DEFAULT"
_Z9reset_intPiii:
.text._Z9reset_intPiii:
        /* <DEDUP_REMOVED lines=20> */
[----:B0-----:R-:W0:Y:S02]  /*0140*/  MUFU.RCP R8, R8 ;  /* 0x0000000800087308 */ /* 0x001e240000001000 */
[----:B0-----:R-:W-:-:S06]  /*0150*/  VIADD R4, R8, 0xffffffe ;  /* 0x0ffffffe08047836 */ /* 0x001fcc0000000000 */
[----:B------:R0:W2:Y:S02]  /*0160*/  F2I.FTZ.U32.TRUNC.NTZ R5, R4 ;  /* 0x0000000400057305 */ /* 0x0000a4000021f000 */
[----:B0-----:R-:W-:Y:S02]  /*0170*/  IMAD.MOV.U32 R4, RZ, RZ, RZ ;  /* 0x000000ffff047224 */ /* 0x001fe400078e00ff */
[----:B--2---:R-:W-:-:S04]  /*0180*/  IMAD R9, R9, R5, RZ ;  /* 0x0000000509097224 */ /* 0x004fc800078e02ff */
[----:B------:R-:W-:-:S06]  /*0190*/  IMAD.HI.U32 R8, R5, R9, R4 ;  /* 0x0000000905087227 */ /* 0x000fcc00078e0004 */
[----:B------:R-:W-:-:S04]  /*01a0*/  IMAD.HI.U32 R5, R8, R7, RZ ;  /* 0x0000000708057227 */ /* 0x000fc800078e00ff */
[----:B------:R-:W-:-:S04]  /*01b0*/  IMAD.MOV R2, RZ, RZ, -R5 ;  /* 0x000000ffff027224 */ /* 0x000fc800078e0a05 */
[----:B------:R-:W-:-:S05]  /*01c0*/  IMAD R7, R0, R2, R7 ;  /* 0x0000000200077224 */ /* 0x000fca00078e0207 */
[----:B------:R-:W-:-:S13]  /*01d0*/  ISETP.GE.U32.AND P0, PT, R7, R0, PT ;  /* 0x000000000700720c */ /* 0x000fda0003f06070 */
[----:B------:R-:W-:Y:S01]  /*01e0*/  @P0 IADD3 R7, PT, PT, -R0, R7, RZ ;  /* 0x0000000700070210 */ /* 0x000fe20007ffe1ff */
[----:B------:R-:W-:-:S03]  /*01f0*/  @P0 VIADD R5, R5, 0x1 ;  /* 0x0000000105050836 */ /* 0x000fc60000000000 */
[----:B------:R-:W-:-:S13]  /*0200*/  ISETP.GE.U32.AND P1, PT, R7, R0, PT ;  /* 0x000000000700720c */ /* 0x000fda0003f26070 */
[----:B------:R-:W-:Y:S02]  /*0210*/  @P1 IADD3 R5, PT, PT, R5, 0x1, RZ ;  /* 0x0000000105051810 */ /* 0x000fe40007ffe0ff */
[----:B------:R-:W-:-:S05]  /*0220*/  @!P2 LOP3.LUT R5, RZ, R0, RZ, 0x33, !PT ;  /* 0x00000000ff05a212 */ /* 0x000fca00078e33ff */
[----:B------:R-:W-:-:S05]  /*0230*/  IMAD.IADD R2, R6, 0x1, R5 ;  /* 0x0000000106027824 */ /* 0x000fca00078e0205 */
[C---:B------:R-:W-:Y:S02]  /*0240*/  LOP3.LUT R4, R2.reuse, 0x3, RZ, 0xc0, !PT ;  /* 0x0000000302047812 */ /* 0x040fe400078ec0ff */
[----:B------:R-:W-:Y:S02]  /*0250*/  ISETP.GE.U32.AND P1, PT, R2, 0x3, PT ;  /* 0x000000030200780c */ /* 0x000fe40003f26070 */
[----:B------:R-:W-:-:S13]  /*0260*/  ISETP.NE.AND P0, PT, R4, 0x3, PT ;  /* 0x000000030400780c */ /* 0x000fda0003f05270 */
[----:B-1----:R-:W-:Y:S05]  /*0270*/  @!P0 BRA `(.L_x_176) ;  /* 0x00000000002c8947 */ /* 0x002fea0003800000 */
[----:B------:R-:W0:Y:S01]  /*0280*/  LDC R9, c[0x0][0x38c] ;  /* 0x0000e300ff097b82 */ /* 0x000e220000000800 */
[----:B------:R-:W-:-:S04]  /*0290*/  IADD3 R2, PT, PT, R2, 0x1, RZ ;  /* 0x0000000102027810 */ /* 0x000fc80007ffe0ff */
[----:B------:R-:W-:-:S03]  /*02a0*/  LOP3.LUT R2, R2, 0x3, RZ, 0xc0, !PT ;  /* 0x0000000302027812 */ /* 0x000fc600078ec0ff */
[----:B------:R-:W1:Y:S02]  /*02b0*/  LDC.64 R6, c[0x0][0x380] ;  /* 0x0000e000ff067b82 */ /* 0x000e640000000a00 */
[----:B------:R-:W-:-:S07]  /*02c0*/  IMAD.MOV R2, RZ, RZ, -R2 ;  /* 0x000000ffff027224 */ /* 0x000fce00078e0a02 */
.L_x_177:
[----:B-1----:R-:W-:Y:S01]  /*02d0*/  IMAD.WIDE R4, R3, 0x4, R6 ;  /* 0x0000000403047825 */ /* 0x002fe200078e0206 */
[----:B------:R-:W-:-:S03]  /*02e0*/  IADD3 R2, PT, PT, R2, 0x1, RZ ;  /* 0x0000000102027810 */ /* 0x000fc60007ffe0ff */
[----:B------:R-:W-:Y:S01]  /*02f0*/  IMAD.IADD R3, R0, 0x1, R3 ;  /* 0x0000000100037824 */ /* 0x000fe200078e0203 */
[----:B0-----:R2:W-:Y:S01]  /*0300*/  STG.E desc[UR4][R4.64], R9 ;  /* 0x0000000904007986 */ /* 0x0015e2000c101904 */
[----:B------:R-:W-:-:S13]  /*0310*/  ISETP.NE.AND P0, PT, R2, RZ, PT ;  /* 0x000000ff0200720c */ /* 0x000fda0003f05270 */
[----:B--2---:R-:W-:Y:S05]  /*0320*/  @P0 BRA `(.L_x_177) ;  /* 0xfffffffc00e80947 */ /* 0x004fea000383ffff */
.L_x_176:
[----:B------:R-:W-:Y:S05]  /*0330*/  BSYNC.RECONVERGENT B0 ;  /* 0x0000000000007941 */ /* 0x000fea0003800200 */
.L_x_175:
[----:B------:R-:W-:Y:S05]  /*0340*/  @!P1 EXIT ;  /* 0x000000000000994d */ /* 0x000fea0003800000 */
[----:B------:R-:W0:Y:S08]  /*0350*/  LDC R15, c[0x0][0x38c] ;  /* 0x0000e300ff0f7b82 */ /* 0x000e300000000800 */
[----:B------:R-:W1:Y:S02]  /*0360*/  LDC.64 R10, c[0x0][0x380] ;  /* 0x0000e000ff0a7b82 */ /* 0x000e640000000a00 */
.L_x_178:
[----:B-12---:R-:W-:Y:S01]  /*0370*/  IMAD.WIDE R12, R3, 0x4, R10 ;  /* 0x00000004030c7825 */ /* 0x006fe200078e020a */
[----:B------:R-:W-:-:S04]  /*0380*/  LEA R3, R0, R3, 0x2 ;  /* 0x0000000300037211 */ /* 0x000fc800078e10ff */
[----:B0-----:R2:W-:Y:S01]  /*0390*/  STG.E desc[UR4][R12.64], R15 ;  /* 0x0000000f0c007986 */ /* 0x0015e2000c101904 */
[----:B------:R-:W-:Y:S01]  /*03a0*/  IMAD.WIDE R4, R0, 0x4, R12 ;  /* 0x0000000400047825 */ /* 0x000fe200078e020c */
[----:B------:R-:W-:-:S04]  /*03b0*/  ISETP.GE.AND P0, PT, R3, UR6, PT ;  /* 0x0000000603007c0c */ /* 0x000fc8000bf06270 */
[----:B------:R2:W-:Y:S01]  /*03c0*/  STG.E desc[UR4][R4.64], R15 ;  /* 0x0000000f04007986 */ /* 0x0005e2000c101904 */
[----:B------:R-:W-:-:S05]  /*03d0*/  IMAD.WIDE R6, R0, 0x4, R4 ;  /* 0x0000000400067825 */ /* 0x000fca00078e0204 */
[----:B------:R2:W-:Y:S01]  /*03e0*/  STG.E desc[UR4][R6.64], R15 ;  /* 0x0000000f06007986 */ /* 0x0005e2000c101904 */
[----:B------:R-:W-:-:S05]  /*03f0*/  IMAD.WIDE R8, R0, 0x4, R6 ;  /* 0x0000000400087825 */ /* 0x000fca00078e0206 */
[----:B------:R2:W-:Y:S01]  /*0400*/  STG.E desc[UR4][R8.64], R15 ;  /* 0x0000000f08007986 */ /* 0x0005e2000c101904 */
[----:B------:R-:W-:Y:S05]  /*0410*/  @!P0 BRA `(.L_x_178) ;  /* 0xfffffffc00d48947 */ /* 0x000fea000383ffff */
[----:B------:R-:W-:Y:S05]  /*0420*/  EXIT ;  /* 0x000000000000794d */ /* 0x000fea0003800000 */
.L_x_179:
        /* <DEDUP_REMOVED lines=13> */
.L_x_195:


//--------------------- .text._Z11reset_floatPflf --------------------------
	.section	.text._Z11reset_floatPflf,"ax",@progbits
	.align	128
        .global         _Z11reset_floatPflf
        .type           _Z11reset_floatPflf,@function
        .size           _Z11reset_floatPflf,(.L_x_196 - _Z11reset_floatPflf)
        .other          _Z11reset_floatPflf,@"STO_CUDA_ENTRY STV_DEFAULT"
_Z11reset_floatPflf:
.text._Z11reset_floatPflf:
[----:B------:R-:W-:Y:S01]  /*0000*/  LDC R1, c[0x0][0x37c] ;  /* 0x0000df00ff017b82 */ /* 0x000fe20000000800 */
[----:B------:R-:W0:Y:S07]  /*0010*/  S2R R0, SR_TID.X ;  /* 0x0000000000007919 */ /* 0x000e2e0000002100 */
[----:B------:R-:W0:Y:S01]  /*0020*/  S2UR UR4, SR_CTAID.X ;  /* 0x00000000000479c3 */ /* 0x000e220000002500 */
[----:B------:R-:W1:Y:S07]  /*0030*/  LDCU.64 UR8, c[0x0][0x388] ;  /* 0x00007100ff0877ac */ /* 0x000e6e0008000a00 */
[----:B------:R-:W0:Y:S02]  /*0040*/  LDC R5, c[0x0][0x360] ;  /* 0x0000d800ff057b82 */ /* 0x000e240000000800 */
[----:B0-----:R-:W-:-:S05]  /*0050*/  IMAD R0, R5, UR4, R0 ;  /* 0x0000000405007c24 */ /* 0x001fca000f8e0200 */
[----:B-1----:R-:W-:Y:S02]  /*0060*/  ISETP.GE.U32.AND P0, PT, R0, UR8, PT ;  /* 0x0000000800007c0c */ /* 0x002fe4000bf06070 */
[----:B------:R-:W-:-:S04]  /*0070*/  SHF.R.S32.HI R2, RZ, 0x1f, R0 ;  /* 0x0000001fff027819 */ /* 0x000fc80000011400 */
[----:B------:R-:W-:-:S13]  /*0080*/  ISETP.GE.AND.EX P0, PT, R2, UR9, PT, P0 ;  /* 0x0000000902007c0c */ /* 0x000fda000bf06300 */
[----:B------:R-:W-:Y:S05]  /*0090*/  @P0 EXIT ;  /* 0x000000000000094d */ /* 0x000fea0003800000 */
[----:B------:R-:W0:Y:S01]  /*00a0*/  LDC R9, c[0x0][0x390] ;  /* 0x0000e400ff097b82 */ /* 0x000e220000000800 */
[----:B------:R-:W1:Y:S01]  /*00b0*/  LDCU UR4, c[0x0][0x370] ;  /* 0x00006e00ff0477ac */ /* 0x000e620008000800 */
[----:B------:R-:W-:Y:S02]  /*00c0*/  IMAD.MOV.U32 R7, RZ, RZ, R2 ;  /* 0x000000ffff077224 */ /* 0x000fe400078e0002 */
[----:B------:R-:W-:Y:S01]  /*00d0*/  IMAD.MOV.U32 R4, RZ, RZ, R0 ;  /* 0x000000ffff047224 */ /* 0x000fe200078e0000 */
[----:B------:R-:W2:Y:S01]  /*00e0*/  LDCU.64 UR6, c[0x0][0x358] ;  /* 0x00006b00ff0677ac */ /* 0x000ea20008000a00 */
[----:B------:R-:W3:Y:S01]  /*00f0*/  LDCU.64 UR10, c[0x0][0x380] ;  /* 0x00007000ff0a77ac */ /* 0x000ee20008000a00 */
[----:B-1----:R-:W-:-:S07]  /*0100*/  IMAD R5, R5, UR4, RZ ;  /* 0x0000000405057c24 */ /* 0x002fce000f8e02ff */
.L_x_180:
[----:B---3--:R-:W-:-:S04]  /*0110*/  LEA R2, P0, R4, UR10, 0x2 ;  /* 0x0000000a04027c11 */ /* 0x008fc8000f8010ff */
[----:B------:R-:W-:Y:S01]  /*0120*/  LEA.HI.X R3, R4, UR11, R7, 0x2, P0 ;  /* 0x0000000b04037c11 */ /* 0x000fe200080f1407 */
[----:B------:R-:W-:-:S04]  /*0130*/  IMAD.IADD R4, R5, 0x1, R0 ;  /* 0x0000000105047824 */ /* 0x000fc800078e0200 */
[----:B0-2---:R1:W-:Y:S01]  /*0140*/  STG.E desc[UR6][R2.64], R9 ;  /* 0x0000000902007986 */ /* 0x0053e2000c101906 */
[----:B------:R-:W-:Y:S01]  /*0150*/  ISETP.GE.U32.AND P0, PT, R4, UR8, PT ;  /* 0x0000000804007c0c */ /* 0x000fe2000bf06070 */
[--C-:B------:R-:W-:Y:S01]  /*0160*/  IMAD.MOV.U32 R0, RZ, RZ, R4.reuse ;  /* 0x000000ffff007224 */ /* 0x100fe200078e0004 */
[----:B------:R-:W-:-:S04]  /*0170*/  SHF.R.S32.HI R7, RZ, 0x1f, R4 ;  /* 0x0000001fff077819 */ /* 0x000fc80000011404 */
[----:B------:R-:W-:-:S13]  /*0180*/  ISETP.GE.AND.EX P0, PT, R7, UR9, PT, P0 ;  /* 0x0000000907007c0c */ /* 0x000fda000bf06300 */
[----:B-1----:R-:W-:Y:S05]  /*0190*/  @!P0 BRA `(.L_x_180) ;  /* 0xfffffffc00dc8947 */ /* 0x002fea000383ffff */
[----:B------:R-:W-:Y:S05]  /*01a0*/  EXIT ;  /* 0x000000000000794d */ /* 0x000fea0003800000 */
.L_x_181:
        /* <DEDUP_REMOVED lines=13> */
.L_x_196:


//--------------------- .text._Z9rand_initjP17curandStateXORWOW --------------------------
	.section	.text._Z9rand_initjP17curandStateXORWOW,"ax",@progbits
	.align	128
        .global         _Z9rand_initjP17curandStateXORWOW
        .type           _Z9rand_initjP17curandStateXORWOW,@function
        .size           _Z9rand_initjP17curandStateXORWOW,(.L_x_197 - _Z9rand_initjP17curandStateXORWOW)
        .other          _Z9rand_initjP17curandStateXORWOW,@"STO_CUDA_ENTRY STV_DEFAULT"
_Z9rand_initjP17curandStateXORWOW:
.text._Z9rand_initjP17curandStateXORWOW:
[----:B------:R-:W-:Y:S01]  /*0000*/  LDC R1, c[0x0][0x37c] ;  /* 0x0000df00ff017b82 */ /* 0x000fe20000000800 */
[----:B------:R-:W0:Y:S07]  /*0010*/  S2R R13, SR_CTAID.X ;  /* 0x00000000000d7919 */ /* 0x000e2e0000002500 */
[----:B------:R-:W1:Y:S01]  /*0020*/  LDC R0, c[0x0][0x380] ;  /* 0x0000e000ff007b82 */ /* 0x000e620000000800 */
[----:B------:R-:W2:Y:S01]  /*0030*/  LDCU.64 UR6, c[0x0][0x358] ;  /* 0x00006b00ff0677ac */ /* 0x000ea20008000a00 */
[----:B------:R-:W-:-:S02]  /*0040*/  IMAD.MOV.U32 R7, RZ, RZ, -0x75bd8fc ;  /* 0xf8a42704ff077424 */ /* 0x000fc400078e00ff */
[----:B------:R-:W-:-:S04]  /*0050*/  IMAD.MOV.U32 R8, RZ, RZ, -0x23270784 ;  /* 0xdcd8f87cff087424 */ /* 0x000fc800078e00ff */
[----:B------:R-:W3:Y:S01]  /*0060*/  LDC.64 R2, c[0x0][0x388] ;  /* 0x0000e200ff027b82 */ /* 0x000ee20000000a00 */
[----:B-1----:R-:W-:-:S05]  /*0070*/  LOP3.LUT R0, R0, 0xaad26b49, RZ, 0x3c, !PT ;  /* 0xaad26b4900007812 */ /* 0x002fca00078e3cff */
[----:B------:R-:W-:Y:S01]  /*0080*/  IMAD R0, R0, 0x4182bed5, RZ ;  /* 0x4182bed500007824 */ /* 0x000fe200078e02ff */
[C---:B0-----:R-:W-:Y:S01]  /*0090*/  ISETP.NE.AND P0, PT, R13.reuse, RZ, PT ;  /* 0x000000ff0d00720c */ /* 0x041fe20003f05270 */
[----:B---3--:R-:W-:-:S03]  /*00a0*/  IMAD.WIDE.U32 R2, R13, 0x30, R2 ;  /* 0x000000300d027825 */ /* 0x008fc600078e0002 */
[C---:B------:R-:W-:Y:S01]  /*00b0*/  LOP3.LUT R6, R0.reuse, 0x159a55e5, RZ, 0x3c, !PT ;  /* 0x159a55e500067812 */ /* 0x040fe200078e3cff */
[C---:B------:R-:W-:Y:S02]  /*00c0*/  VIADD R4, R0.reuse, 0xd9f6dc18 ;  /* 0xd9f6dc1800047836 */ /* 0x040fe40000000000 */
[C---:B------:R-:W-:Y:S02]  /*00d0*/  VIADD R5, R0.reuse, 0x75bcd15 ;  /* 0x075bcd1500057836 */ /* 0x040fe40000000000 */
[----:B--2---:R0:W-:Y:S01]  /*00e0*/  STG.E.64 desc[UR6][R2.64+0x8], R6 ;  /* 0x0000080602007986 */ /* 0x0041e2000c101b06 */
[----:B------:R-:W-:-:S03]  /*00f0*/  VIADD R9, R0, 0x583f19 ;  /* 0x00583f1900097836 */ /* 0x000fc60000000000 */
[----:B------:R0:W-:Y:S04]  /*0100*/  STG.E.64 desc[UR6][R2.64], R4 ;  /* 0x0000000402007986 */ /* 0x0001e8000c101b06 */
[----:B------:R0:W-:Y:S01]  /*0110*/  STG.E.64 desc[UR6][R2.64+0x10], R8 ;  /* 0x0000100802007986 */ /* 0x0001e2000c101b06 */
[----:B------:R-:W-:Y:S05]  /*0120*/  @!P0 BRA `(.L_x_182) ;  /* 0x0000000c00488947 */ /* 0x000fea0003800000 */
[----:B------:R-:W-:Y:S02]  /*0130*/  IMAD.MOV.U32 R0, RZ, RZ, R13 ;  /* 0x000000ffff007224 */ /* 0x000fe400078e000d */
[----:B------:R-:W-:Y:S02]  /*0140*/  IMAD.MOV.U32 R15, RZ, RZ, RZ ;  /* 0x000000ffff0f7224 */ /* 0x000fe400078e00ff */
[----:B------:R-:W-:-:S07]  /*0150*/  IMAD.MOV.U32 R12, RZ, RZ, RZ ;  /* 0x000000ffff0c7224 */ /* 0x000fce00078e00ff */
.L_x_187:
[----:B0-----:R-:W-:-:S04]  /*0160*/  LOP3.LUT R2, R0, 0x3, RZ, 0xc0, !PT ;  /* 0x0000000300027812 */ /* 0x001fc800078ec0ff */
[----:B------:R-:W-:-:S04]  /*0170*/  ISETP.NE.U32.AND P0, PT, R2, RZ, PT ;  /* 0x000000ff0200720c */ /* 0x000fc80003f05070 */
[----:B------:R-:W-:-:S13]  /*0180*/  ISETP.NE.AND.EX P0, PT, RZ, RZ, PT, P0 ;  /* 0x000000ffff00720c */ /* 0x000fda0003f05300 */
[----:B------:R-:W-:Y:S05]  /*0190*/  @!P0 BRA `(.L_x_183) ;  /* 0x0000000c00148947 */ /* 0x000fea0003800000 */
[----:B------:R-:W0:Y:S01]  /*01a0*/  LDC.64 R6, c[0x4][0x18] ;  /* 0x01000600ff067b82 */ /* 0x000e220000000a00 */
[----:B------:R-:W-:Y:S01]  /*01b0*/  UMOV UR4, URZ ;  /* 0x000000ff00047c82 */ /* 0x000fe20008000000 */
[----:B0-----:R-:W-:-:S07]  /*01c0*/  IMAD.WIDE.U32 R6, R12, 0xc80, R6 ;  /* 0x00000c800c067825 */ /* 0x001fce00078e0006 */
.L_x_186:
[----:B0-----:R-:W-:Y:S01]  /*01d0*/  IMAD.MOV.U32 R14, RZ, RZ, RZ ;  /* 0x000000ffff0e7224 */ /* 0x001fe200078e00ff */
[----:B------:R-:W-:Y:S01]  /*01e0*/  CS2R R2, SRZ ;  /* 0x0000000000027805 */ /* 0x000fe2000001ff00 */
[----:B------:R-:W-:Y:S01]  /*01f0*/  IMAD.MOV.U32 R16, RZ, RZ, RZ ;  /* 0x000000ffff107224 */ /* 0x000fe200078e00ff */
[----:B------:R-:W-:-:S07]  /*0200*/  CS2R R4, SRZ ;  /* 0x0000000000047805 */ /* 0x000fce000001ff00 */
.L_x_185:
[----:B------:R-:W0:Y:S02]  /*0210*/  LDC.64 R8, c[0x0][0x388] ;  /* 0x0000e200ff087b82 */ /* 0x000e240000000a00 */
[----:B0-----:R-:W-:-:S04]  /*0220*/  IMAD.WIDE.U32 R10, R13, 0x30, R8 ;  /* 0x000000300d0a7825 */ /* 0x001fc800078e0008 */
[----:B------:R-:W-:-:S05]  /*0230*/  IMAD.WIDE.U32 R10, R16, 0x4, R10 ;  /* 0x00000004100a7825 */ /* 0x000fca00078e000a */
[----:B------:R0:W5:Y:S01]  /*0240*/  LDG.E R17, desc[UR6][R10.64+0x4] ;  /* 0x000004060a117981 */ /* 0x000162000c1e1900 */
[----:B------:R-:W-:-:S07]  /*0250*/  IMAD.MOV.U32 R18, RZ, RZ, RZ ;  /* 0x000000ffff127224 */ /* 0x000fce00078e00ff */
.L_x_184:
[----:B-----5:R-:W-:Y:S01]  /*0260*/  SHF.R.U32.HI R22, RZ, R18, R17 ;  /* 0x00000012ff167219 */ /* 0x020fe20000011611 */
[----:B0-----:R-:W-:-:S03]  /*0270*/  IMAD.SHL.U32 R11, R16, 0x20, RZ ;  /* 0x00000020100b7824 */ /* 0x001fc600078e00ff */
[----:B------:R-:W-:Y:S01]  /*0280*/  LOP3.LUT R19, R22, 0x1, RZ, 0xc0, !PT ;  /* 0x0000000116137812 */ /* 0x000fe200078ec0ff */
[----:B------:R-:W-:-:S03]  /*0290*/  IMAD.IADD R10, R11, 0x1, R18 ;  /* 0x000000010b0a7824 */ /* 0x000fc600078e0212 */
[----:B------:R-:W-:Y:S01]  /*02a0*/  ISETP.NE.U32.AND P0, PT, R19, 0x1, PT ;  /* 0x000000011300780c */ /* 0x000fe20003f05070 */
[----:B------:R-:W-:-:S03]  /*02b0*/  IMAD R11, R10, 0x5, RZ ;  /* 0x000000050a0b7824 */ /* 0x000fc600078e02ff */
[----:B------:R-:W-:Y:S01]  /*02c0*/  R2P PR, R22, 0x7e ;  /* 0x0000007e16007804 */ /* 0x000fe20000000000 */
[----:B------:R-:W-:-:S08]  /*02d0*/  IMAD.WIDE.U32 R10, R11, 0x4, R6 ;  /* 0x000000040b0a7825 */ /* 0x000fd000078e0006 */
[----:B------:R-:W2:Y:S04]  /*02e0*/  @!P0 LDG.E R19, desc[UR6][R10.64] ;  /* 0x000000060a138981 */ /* 0x000ea8000c1e1900 */
[----:B------:R-:W3:Y:S04]  /*02f0*/  @!P0 LDG.E R20, desc[UR6][R10.64+0x10] ;  /* 0x000010060a148981 */ /* 0x000ee8000c1e1900 */
[----:B------:R-:W4:Y:S04]  /*0300*/  @P1 LDG.E R21, desc[UR6][R10.64+0x14] ;  /* 0x000014060a151981 */ /* 0x000f28000c1e1900 */
[----:B------:R-:W4:Y:S04]  /*0310*/  @P2 LDG.E R23, desc[UR6][R10.64+0x28] ;  /* 0x000028060a172981 */ /* 0x000f28000c1e1900 */
[----:B------:R-:W4:Y:S04]  /*0320*/  @P1 LDG.E R24, desc[UR6][R10.64+0x24] ;  /* 0x000024060a181981 */ /* 0x000f28000c1e1900 */
[----:B------:R-:W4:Y:S04]  /*0330*/  @P2 LDG.E R26, desc[UR6][R10.64+0x38] ;  /* 0x000038060a1a2981 */ /* 0x000f28000c1e1900 */
[----:B------:R-:W4:Y:S04]  /*0340*/  @P3 LDG.E R25, desc[UR6][R10.64+0x3c] ;  /* 0x00003c060a193981 */ /* 0x000f28000c1e1900 */
[----:B------:R-:W4:Y:S01]  /*0350*/  @P4 LDG.E R27, desc[UR6][R10.64+0x50] ;  /* 0x000050060a1b4981 */ /* 0x000f22000c1e1900 */
[----:B--2---:R-:W-:-:S03]  /*0360*/  @!P0 LOP3.LUT R14, R14, R19, RZ, 0x3c, !PT ;  /* 0x000000130e0e8212 */ /* 0x004fc600078e3cff */
[----:B------:R-:W2:Y:S01]  /*0370*/  @!P0 LDG.E R19, desc[UR6][R10.64+0x4] ;  /* 0x000004060a138981 */ /* 0x000ea2000c1e1900 */
[----:B---3--:R-:W-:-:S03]  /*0380*/  @!P0 LOP3.LUT R3, R3, R20, RZ, 0x3c, !PT ;  /* 0x0000001403038212 */ /* 0x008fc600078e3cff */
[----:B------:R-:W3:Y:S01]  /*0390*/  @!P0 LDG.E R20, desc[UR6][R10.64+0x8] ;  /* 0x000008060a148981 */ /* 0x000ee2000c1e1900 */
[----:B----4-:R-:W-:-:S03]  /*03a0*/  @P1 LOP3.LUT R14, R14, R21, RZ, 0x3c, !PT ;  /* 0x000000150e0e1212 */ /* 0x010fc600078e3cff */
[----:B------:R-:W4:Y:S01]  /*03b0*/  @!P0 LDG.E R21, desc[UR6][R10.64+0xc] ;  /* 0x00000c060a158981 */ /* 0x000f22000c1e1900 */
[----:B------:R-:W-:-:S03]  /*03c0*/  @P2 LOP3.LUT R14, R14, R23, RZ, 0x3c, !PT ;  /* 0x000000170e0e2212 */ /* 0x000fc600078e3cff */
[----:B------:R-:W4:Y:S01]  /*03d0*/  @P1 LDG.E R23, desc[UR6][R10.64+0x18] ;  /* 0x000018060a171981 */ /* 0x000f22000c1e1900 */
[----:B------:R-:W-:-:S03]  /*03e0*/  @P1 LOP3.LUT R3, R3, R24, RZ, 0x3c, !PT ;  /* 0x0000001803031212 */ /* 0x000fc600078e3cff */
[----:B------:R-:W4:Y:S01]  /*03f0*/  @P2 LDG.E R24, desc[UR6][R10.64+0x30] ;  /* 0x000030060a182981 */ /* 0x000f22000c1e1900 */
[----:B--2---:R-:W-:-:S03]  /*0400*/  @!P0 LOP3.LUT R4, R4, R19, RZ, 0x3c, !PT ;  /* 0x0000001304048212 */ /* 0x004fc600078e3cff */
[----:B------:R-:W2:Y:S01]  /*0410*/  @P1 LDG.E R19, desc[UR6][R10.64+0x20] ;  /* 0x000020060a131981 */ /* 0x000ea2000c1e1900 */
[----:B---3--:R-:W-:-:S03]  /*0420*/  @!P0 LOP3.LUT R5, R5, R20, RZ, 0x3c, !PT ;  /* 0x0000001405058212 */ /* 0x008fc600078e3cff */
[----:B------:R-:W3:Y:S01]  /*0430*/  @P1 LDG.E R20, desc[UR6][R10.64+0x1c] ;  /* 0x00001c060a141981 */ /* 0x000ee2000c1e1900 */
[----:B----4-:R-:W-:-:S03]  /*0440*/  @!P0 LOP3.LUT R2, R2, R21, RZ, 0x3c, !PT ;  /* 0x0000001502028212 */ /* 0x010fc600078e3cff */
[----:B------:R-:W4:Y:S01]  /*0450*/  @P2 LDG.E R21, desc[UR6][R10.64+0x2c] ;  /* 0x00002c060a152981 */ /* 0x000f22000c1e1900 */
[----:B------:R-:W-:-:S03]  /*0460*/  @P1 LOP3.LUT R4, R4, R23, RZ, 0x3c, !PT ;  /* 0x0000001704041212 */ /* 0x000fc600078e3cff */
[----:B------:R-:W4:Y:S01]  /*0470*/  @P2 LDG.E R23, desc[UR6][R10.64+0x34] ;  /* 0x000034060a172981 */ /* 0x000f22000c1e1900 */
[----:B------:R-:W-:-:S03]  /*0480*/  @P2 LOP3.LUT R3, R3, R26, RZ, 0x3c, !PT ;  /* 0x0000001a03032212 */ /* 0x000fc600078e3cff */
[----:B------:R-:W4:Y:S01]  /*0490*/  @P3 LDG.E R26, desc[UR6][R10.64+0x4c] ;  /* 0x00004c060a1a3981 */ /* 0x000f22000c1e1900 */
[----:B------:R-:W-:-:S03]  /*04a0*/  @P3 LOP3.LUT R14, R14, R25, RZ, 0x3c, !PT ;  /* 0x000000190e0e3212 */ /* 0x000fc600078e3cff */
[----:B------:R-:W4:Y:S01]  /*04b0*/  @P5 LDG.E R25, desc[UR6][R10.64+0x64] ;  /* 0x000064060a195981 */ /* 0x000f22000c1e1900 */
[----:B--2---:R-:W-:-:S03]  /*04c0*/  @P1 LOP3.LUT R2, R2, R19, RZ, 0x3c, !PT ;  /* 0x0000001302021212 */ /* 0x004fc600078e3cff */
[----:B------:R-:W2:Y:S01]  /*04d0*/  @P3 LDG.E R19, desc[UR6][R10.64+0x40] ;  /* 0x000040060a133981 */ /* 0x000ea2000c1e1900 */
[----:B---3--:R-:W-:-:S03]  /*04e0*/  @P1 LOP3.LUT R5, R5, R20, RZ, 0x3c, !PT ;  /* 0x0000001405051212 */ /* 0x008fc600078e3cff */
[----:B------:R-:W3:Y:S01]  /*04f0*/  @P3 LDG.E R20, desc[UR6][R10.64+0x44] ;  /* 0x000044060a143981 */ /* 0x000ee2000c1e1900 */
[----:B------:R-:W-:-:S03]  /*0500*/  @P2 LOP3.LUT R5, R5, R24, RZ, 0x3c, !PT ;  /* 0x0000001805052212 */ /* 0x000fc600078e3cff */
[----:B------:R-:W3:Y:S01]  /*0510*/  @P4 LDG.E R24, desc[UR6][R10.64+0x58] ;  /* 0x000058060a184981 */ /* 0x000ee2000c1e1900 */
[----:B----4-:R-:W-:Y:S02]  /*0520*/  @P2 LOP3.LUT R4, R4, R21, RZ, 0x3c, !PT ;  /* 0x0000001504042212 */ /* 0x010fe400078e3cff */
[----:B------:R-:W-:Y:S01]  /*0530*/  @P2 LOP3.LUT R2, R2, R23, RZ, 0x3c, !PT ;  /* 0x0000001702022212 */ /* 0x000fe200078e3cff */
[----:B------:R-:W4:Y:S04]  /*0540*/  @P3 LDG.E R21, desc[UR6][R10.64+0x48] ;  /* 0x000048060a153981 */ /* 0x000f28000c1e1900 */
[----:B------:R-:W4:Y:S01]  /*0550*/  @P4 LDG.E R23, desc[UR6][R10.64+0x54] ;  /* 0x000054060a174981 */ /* 0x000f22000c1e1900 */
[----:B------:R-:W-:Y:S02]  /*0560*/  @P4 LOP3.LUT R14, R14, R27, RZ, 0x3c, !PT ;  /* 0x0000001b0e0e4212 */ /* 0x000fe400078e3cff */
[----:B------:R-:W-:-:S02]  /*0570*/  @P3 LOP3.LUT R3, R3, R26, RZ, 0x3c, !PT ;  /* 0x0000001a03033212 */ /* 0x000fc400078e3cff */
        /* <DEDUP_REMOVED lines=9> */
[----:B----4-:R-:W-:-:S03]  /*0610*/  @P3 LOP3.LUT R2, R2, R21, RZ, 0x3c, !PT ;  /* 0x0000001502023212 */ /* 0x010fc600078e3cff */
[----:B------:R-:W4:Y:S01]  /*0620*/  @P5 LDG.E R21, desc[UR6][R10.64+0x68] ;  /* 0x000068060a155981 */ /* 0x000f22000c1e1900 */
[----:B------:R-:W-:-:S03]  /*0630*/  @P4 LOP3.LUT R4, R4, R23, RZ, 0x3c, !PT ;  /* 0x0000001704044212 */ /* 0x000fc600078e3cff */
[----:B------:R-:W4:Y:S01]  /*0640*/  @P5 LDG.E R23, desc[UR6][R10.64+0x70] ;  /* 0x000070060a175981 */ /* 0x000f22000c1e1900 */
[----:B------:R-:W-:Y:S02]  /*0650*/  LOP3.LUT P0, RZ, R22, 0x80, RZ, 0xc0, !PT ;  /* 0x0000008016ff7812 */ /* 0x000fe4000780c0ff */
[----:B------:R-:W-:Y:S02]  /*0660*/  @P4 LOP3.LUT R3, R3, R26, RZ, 0x3c, !PT ;  /* 0x0000001a03034212 */ /* 0x000fe400078e3cff */
[----:B------:R-:W-:Y:S02]  /*0670*/  @P6 LOP3.LUT R14, R14, R25, RZ, 0x3c, !PT ;  /* 0x000000190e0e6212 */ /* 0x000fe400078e3cff */
[----:B------:R-:W4:Y:S07]  /*0680*/  @P6 LDG.E R25, desc[UR6][R10.64+0x7c] ;  /* 0x00007c060a196981 */ /* 0x000f2e000c1e1900 */
[----:B------:R-:W4:Y:S04]  /*0690*/  @P0 LDG.E R27, desc[UR6][R10.64+0x8c] ;  /* 0x00008c060a1b0981 */ /* 0x000f28000c1e1900 */
[----:B------:R-:W4:Y:S04]  /*06a0*/  @P0 LDG.E R26, desc[UR6][R10.64+0x94] ;  /* 0x000094060a1a0981 */ /* 0x000f28000c1e1900 */
        /* <DEDUP_REMOVED lines=11> */
[----:B------:R-:W-:Y:S02]  /*0760*/  @P6 LOP3.LUT R4, R4, R25, RZ, 0x3c, !PT ;  /* 0x0000001904046212 */ /* 0x000fe400078e3cff */
[----:B------:R-:W-:Y:S02]  /*0770*/  @P0 LOP3.LUT R14, R14, R27, RZ, 0x3c, !PT ;  /* 0x0000001b0e0e0212 */ /* 0x000fe400078e3cff */
[----:B--2---:R-:W-:Y:S02]  /*0780*/  @P6 LOP3.LUT R2, R2, R19, RZ, 0x3c, !PT ;  /* 0x0000001302026212 */ /* 0x004fe400078e3cff */
[----:B---3--:R-:W-:Y:S02]  /*0790*/  @P6 LOP3.LUT R5, R5, R20, RZ, 0x3c, !PT ;  /* 0x0000001405056212 */ /* 0x008fe400078e3cff */
[----:B------:R-:W-:Y:S02]  /*07a0*/  @P6 LOP3.LUT R3, R3, R24, RZ, 0x3c, !PT ;  /* 0x0000001803036212 */ /* 0x000fe400078e3cff */
[----:B------:R-:W-:-:S02]  /*07b0*/  @P0 LOP3.LUT R5, R5, R26, RZ, 0x3c, !PT ;  /* 0x0000001a05050212 */ /* 0x000fc400078e3cff */
[----:B----4-:R-:W-:Y:S02]  /*07c0*/  @P0 LOP3.LUT R4, R4, R21, RZ, 0x3c, !PT ;  /* 0x0000001504040212 */ /* 0x010fe400078e3cff */
[----:B------:R-:W-:Y:S02]  /*07d0*/  @P0 LOP3.LUT R3, R3, R28, RZ, 0x3c, !PT ;  /* 0x0000001c03030212 */ /* 0x000fe400078e3cff */
[----:B------:R-:W-:Y:S02]  /*07e0*/  @P0 LOP3.LUT R2, R2, R23, RZ, 0x3c, !PT ;  /* 0x0000001702020212 */ /* 0x000fe400078e3cff */
[----:B------:R-:W-:-:S13]  /*07f0*/  R2P PR, R22.B1, 0x7f ;  /* 0x0000007f16007804 */ /* 0x000fda0000001000 */
[----:B------:R-:W2:Y:S04]  /*0800*/  @P0 LDG.E R19, desc[UR6][R10.64+0xa0] ;  /* 0x0000a0060a130981 */ /* 0x000ea8000c1e1900 */
[----:B------:R-:W3:Y:S04]  /*0810*/  @P1 LDG.E R23, desc[UR6][R10.64+0xb4] ;  /* 0x0000b4060a171981 */ /* 0x000ee8000c1e1900 */
[----:B------:R-:W4:Y:S04]  /*0820*/  @P0 LDG.E R21, desc[UR6][R10.64+0xa4] ;  /* 0x0000a4060a150981 */ /* 0x000f28000c1e1900 */
[----:B------:R-:W4:Y:S04]  /*0830*/  @P2 LDG.E R25, desc[UR6][R10.64+0xc8] ;  /* 0x0000c8060a192981 */ /* 0x000f28000c1e1900 */
[----:B------:R-:W4:Y:S04]  /*0840*/  @P3 LDG.E R27, desc[UR6][R10.64+0xdc] ;  /* 0x0000dc060a1b3981 */ /* 0x000f28000c1e1900 */
[----:B------:R-:W4:Y:S04]  /*0850*/  @P0 LDG.E R20, desc[UR6][R10.64+0xa8] ;  /* 0x0000a8060a140981 */ /* 0x000f28000c1e1900 */
[----:B------:R-:W4:Y:S04]  /*0860*/  @P0 LDG.E R24, desc[UR6][R10.64+0xb0] ;  /* 0x0000b0060a180981 */ /* 0x000f28000c1e1900 */
[----:B------:R-:W4:Y:S04]  /*0870*/  @P4 LDG.E R29, desc[UR6][R10.64+0xf0] ;  /* 0x0000f0060a1d4981 */ /* 0x000f28000c1e1900 */
[----:B------:R-:W4:Y:S01]  /*0880*/  @P1 LDG.E R26, desc[UR6][R10.64+0xc4] ;  /* 0x0000c4060a1a1981 */ /* 0x000f22000c1e1900 */
[----:B--2---:R-:W-:-:S03]  /*0890*/  @P0 LOP3.LUT R14, R14, R19, RZ, 0x3c, !PT ;  /* 0x000000130e0e0212 */ /* 0x004fc600078e3cff */
[----:B------:R-:W2:Y:S01]  /*08a0*/  @P0 LDG.E R19, desc[UR6][R10.64+0xac] ;  /* 0x0000ac060a130981 */ /* 0x000ea2000c1e1900 */
[----:B---3--:R-:W-:-:S03]  /*08b0*/  @P1 LOP3.LUT R14, R14, R23, RZ, 0x3c, !PT ;  /* 0x000000170e0e1212 */ /* 0x008fc600078e3cff */
[----:B------:R-:W3:Y:S01]  /*08c0*/  @P1 LDG.E R23, desc[UR6][R10.64+0xc0] ;  /* 0x0000c0060a171981 */ /* 0x000ee2000c1e1900 */
[----:B----4-:R-:W-:-:S03]  /*08d0*/  @P0 LOP3.LUT R4, R4, R21, RZ, 0x3c, !PT ;  /* 0x0000001504040212 */ /* 0x010fc600078e3cff */
[----:B------:R-:W4:Y:S01]  /*08e0*/  @P1 LDG.E R21, desc[UR6][R10.64+0xb8] ;  /* 0x0000b8060a151981 */ /* 0x000f22000c1e1900 */
[----:B------:R-:W-:-:S03]  /*08f0*/  @P2 LOP3.LUT R14, R14, R25, RZ, 0x3c, !PT ;  /* 0x000000190e0e2212 */ /* 0x000fc600078e3cff */
[----:B------:R-:W4:Y:S01]  /*0900*/  @P5 LDG.E R25, desc[UR6][R10.64+0x104] ;  /* 0x000104060a195981 */ /* 0x000f22000c1e1900 */
[----:B------:R-:W-:-:S03]  /*0910*/  @P3 LOP3.LUT R14, R14, R27, RZ, 0x3c, !PT ;  /* 0x0000001b0e0e3212 */ /* 0x000fc600078e3cff */
[----:B------:R-:W4:Y:S01]  /*0920*/  @P6 LDG.E R27, desc[UR6][R10.64+0x118] ;  /* 0x000118060a1b6981 */ /* 0x000f22000c1e1900 */
[----:B------:R-:W-:-:S03]  /*0930*/  @P0 LOP3.LUT R5, R5, R20, RZ, 0x3c, !PT ;  /* 0x0000001405050212 */ /* 0x000fc600078e3cff */
[----:B------:R-:W4:Y:S01]  /*0940*/  @P1 LDG.E R20, desc[UR6][R10.64+0xbc] ;  /* 0x0000bc060a141981 */ /* 0x000f22000c1e1900 */
[----:B------:R-:W-:-:S03]  /*0950*/  @P0 LOP3.LUT R3, R3, R24, RZ, 0x3c, !PT ;  /* 0x0000001803030212 */ /* 0x000fc600078e3cff */
[----:B------:R-:W4:Y:S01]  /*0960*/  @P2 LDG.E R24, desc[UR6][R10.64+0xd8] ;  /* 0x0000d8060a182981 */ /* 0x000f22000c1e1900 */
[----:B------:R-:W-:Y:S02]  /*0970*/  @P4 LOP3.LUT R14, R14, R29, RZ, 0x3c, !PT ;  /* 0x0000001d0e0e4212 */ /* 0x000fe400078e3cff */
[----:B------:R-:W-:Y:S02]  /*0980*/  @P1 LOP3.LUT R3, R3, R26, RZ, 0x3c, !PT ;  /* 0x0000001a03031212 */ /* 0x000fe400078e3cff */
[----:B------:R-:W4:Y:S01]  /*0990*/  @P3 LDG.E R26, desc[UR6][R10.64+0xe4] ;  /* 0x0000e4060a1a3981 */ /* 0x000f22000c1e1900 */
[----:B--2---:R-:W-:Y:S02]  /*09a0*/  @P0 LOP3.LUT R2, R2, R19, RZ, 0x3c, !PT ;  /* 0x0000001302020212 */ /* 0x004fe400078e3cff */
[----:B------:R-:W-:Y:S01]  /*09b0*/  LOP3.LUT P0, RZ, R22, 0x8000, RZ, 0xc0, !PT ;  /* 0x0000800016ff7812 */ /* 0x000fe2000780c0ff */
[----:B------:R-:W2:Y:S01]  /*09c0*/  @P2 LDG.E R19, desc[UR6][R10.64+0xcc] ;  /* 0x0000cc060a132981 */ /* 0x000ea2000c1e1900 */
[----:B---3--:R-:W-:-:S03]  /*09d0*/  @P1 LOP3.LUT R2, R2, R23, RZ, 0x3c, !PT ;  /* 0x0000001702021212 */ /* 0x008fc600078e3cff */
[----:B------:R-:W3:Y:S01]  /*09e0*/  @P2 LDG.E R22, desc[UR6][R10.64+0xd0] ;  /* 0x0000d0060a162981 */ /* 0x000ee2000c1e1900 */
[----:B----4-:R-:W-:-:S03]  /*09f0*/  @P1 LOP3.LUT R4, R4, R21, RZ, 0x3c, !PT ;  /* 0x0000001504041212 */ /* 0x010fc600078e3cff */
[----:B------:R-:W4:Y:S01]  /*0a00*/  @P2 LDG.E R21, desc[UR6][R10.64+0xd4] ;  /* 0x0000d4060a152981 */ /* 0x000f22000c1e1900 */
[----:B------:R-:W-:-:S03]  /*0a10*/  @P5 LOP3.LUT R14, R14, R25, RZ, 0x3c, !PT ;  /* 0x000000190e0e5212 */ /* 0x000fc600078e3cff */
[----:B------:R-:W4:Y:S04]  /*0a20*/  @P3 LDG.E R23, desc[UR6][R10.64+0xe0] ;  /* 0x0000e0060a173981 */ /* 0x000f28000c1e1900 */
[----:B------:R-:W4:Y:S01]  /*0a30*/  @P3 LDG.E R25, desc[UR6][R10.64+0xe8] ;  /* 0x0000e8060a193981 */ /* 0x000f22000c1e1900 */
[----:B------:R-:W-:-:S03]  /*0a40*/  @P1 LOP3.LUT R5, R5, R20, RZ, 0x3c, !PT ;  /* 0x0000001405051212 */ /* 0x000fc600078e3cff */
[----:B------:R-:W4:Y:S01]  /*0a50*/  @P3 LDG.E R20, desc[UR6][R10.64+0xec] ;  /* 0x0000ec060a143981 */ /* 0x000f22000c1e1900 */
[----:B------:R-:W-:-:S03]  /*0a60*/  @P2 LOP3.LUT R3, R3, R24, RZ, 0x3c, !PT ;  /* 0x0000001803032212 */ /* 0x000fc600078e3cff */
        /* <DEDUP_REMOVED lines=8> */
[----:B------:R-:W-:Y:S02]  /*0af0*/  @P3 LOP3.LUT R5, R5, R26, RZ, 0x3c, !PT ;  /* 0x0000001a05053212 */ /* 0x000fe400078e3cff */
[----:B------:R-:W-:Y:S01]  /*0b00*/  @P3 LOP3.LUT R4, R4, R23, RZ, 0x3c, !PT ;  /* 0x0000001704043212 */ /* 0x000fe200078e3cff */
[----:B------:R-:W4:Y:S01]  /*0b10*/  @P5 LDG.E R26, desc[UR6][R10.64+0x10c] ;  /* 0x00010c060a1a5981 */ /* 0x000f22000c1e1900 */
[----:B------:R-:W-:-:S03]  /*0b20*/  @P3 LOP3.LUT R2, R2, R25, RZ, 0x3c, !PT ;  /* 0x0000001902023212 */ /* 0x000fc600078e3cff */
[----:B------:R-:W4:Y:S04]  /*0b30*/  @P5 LDG.E R23, desc[UR6][R10.64+0x108] ;  /* 0x000108060a175981 */ /* 0x000f28000c1e1900 */
        /* <DEDUP_REMOVED lines=19> */
[----:B------:R-:W-:-:S05]  /*0c70*/  VIADD R18, R18, 0x10 ;  /* 0x0000001012127836 */ /* 0x000fca0000000000 */
[----:B------:R-:W-:Y:S02]  /*0c80*/  ISETP.NE.AND P1, PT, R18, 0x20, PT ;  /* 0x000000201200780c */ /* 0x000fe40003f25270 */
[----:B------:R-:W-:-:S04]  /*0c90*/  @P5 LOP3.LUT R3, R3, R20, RZ, 0x3c, !PT ;  /* 0x0000001403035212 */ /* 0x000fc800078e3cff */
[----:B------:R-:W-:Y:S02]  /*0ca0*/  @P6 LOP3.LUT R3, R3, R24, RZ, 0x3c, !PT ;  /* 0x0000001803036212 */ /* 0x000fe400078e3cff */
[----:B------:R-:W-:Y:S02]  /*0cb0*/  @P0 LOP3.LUT R14, R14, R27, RZ, 0x3c, !PT ;  /* 0x0000001b0e0e0212 */ /* 0x000fe400078e3cff */
[----:B------:R-:W-:Y:S02]  /*0cc0*/  @P0 LOP3.LUT R3, R3, R28, RZ, 0x3c, !PT ;  /* 0x0000001c03030212 */ /* 0x000fe400078e3cff */
[----:B--2---:R-:W-:Y:S02]  /*0cd0*/  @P6 LOP3.LUT R4, R4, R19, RZ, 0x3c, !PT ;  /* 0x0000001304046212 */ /* 0x004fe400078e3cff */
[----:B---3--:R-:W-:Y:S02]  /*0ce0*/  @P6 LOP3.LUT R5, R5, R22, RZ, 0x3c, !PT ;  /* 0x0000001605056212 */ /* 0x008fe400078e3cff */
[----:B----4-:R-:W-:-:S02]  /*0cf0*/  @P6 LOP3.LUT R2, R2, R21, RZ, 0x3c, !PT ;  /* 0x0000001502026212 */ /* 0x010fc400078e3cff */
[----:B------:R-:W-:Y:S02]  /*0d00*/  @P0 LOP3.LUT R5, R5, R26, RZ, 0x3c, !PT ;  /* 0x0000001a05050212 */ /* 0x000fe400078e3cff */
[----:B------:R-:W-:Y:S02]  /*0d10*/  @P0 LOP3.LUT R4, R4, R23, RZ, 0x3c, !PT ;  /* 0x0000001704040212 */ /* 0x000fe400078e3cff */
[----:B------:R-:W-:Y:S01]  /*0d20*/  @P0 LOP3.LUT R2, R2, R25, RZ, 0x3c, !PT ;  /* 0x0000001902020212 */ /* 0x000fe200078e3cff */
[----:B------:R-:W-:Y:S06]  /*0d30*/  @P1 BRA `(.L_x_184) ;  /* 0xfffffff400481947 */ /* 0x000fec000383ffff */
[----:B------:R-:W-:-:S05]  /*0d40*/  VIADD R16, R16, 0x1 ;  /* 0x0000000110107836 */ /* 0x000fca0000000000 */
[----:B------:R-:W-:-:S13]  /*0d50*/  ISETP.NE.AND P0, PT, R16, 0x5, PT ;  /* 0x000000051000780c */ /* 0x000fda0003f05270 */
[----:B------:R-:W-:Y:S05]  /*0d60*/  @P0 BRA `(.L_x_185) ;  /* 0xfffffff400280947 */ /* 0x000fea000383ffff */
[----:B------:R-:W-:Y:S01]  /*0d70*/  UIADD3 UR4, UPT, UPT, UR4, 0x1, URZ ;  /* 0x0000000104047890 */ /* 0x000fe2000fffe0ff */
[----:B------:R-:W-:Y:S01]  /*0d80*/  LOP3.LUT R10, R0, 0x3, RZ, 0xc0, !PT ;  /* 0x00000003000a7812 */ /* 0x000fe200078ec0ff */
[----:B------:R-:W-:-:S04]  /*0d90*/  IMAD.WIDE.U32 R8, R13, 0x30, R8 ;  /* 0x000000300d087825 */ /* 0x000fc800078e0008 */
[----:B------:R-:W-:Y:S01]  /*0da0*/  ISETP.LE.U32.AND P0, PT, R10, UR4, PT ;  /* 0x000000040a007c0c */ /* 0x000fe2000bf03070 */
[----:B------:R0:W-:Y:S04]  /*0db0*/  STG.E.64 desc[UR6][R8.64+0x8], R4 ;  /* 0x0000080408007986 */ /* 0x0001e8000c101b06 */
[----:B------:R0:W-:Y:S04]  /*0dc0*/  STG.E.64 desc[UR6][R8.64+0x10], R2 ;  /* 0x0000100208007986 */ /* 0x0001e8000c101b06 */
[----:B------:R0:W-:Y:S04]  /*0dd0*/  STG.E desc[UR6][R8.64+0x4], R14 ;  /* 0x0000040e08007986 */ /* 0x0001e8000c101906 */
[----:B------:R-:W-:Y:S05]  /*0de0*/  @!P0 BRA `(.L_x_186) ;  /* 0xfffffff000f88947 */ /* 0x000fea000383ffff */
.L_x_183:
[----:B------:R-:W-:Y:S01]  /*0df0*/  ISETP.GT.U32.AND P0, PT, R0, 0x3, PT ;  /* 0x000000030000780c */ /* 0x000fe20003f04070 */
[----:B------:R-:W-:Y:S01]  /*0e00*/  VIADD R12, R12, 0x1 ;  /* 0x000000010c0c7836 */ /* 0x000fe20000000000 */
[--C-:B------:R-:W-:Y:S02]  /*0e10*/  SHF.R.U64 R0, R0, 0x2, R15.reuse ;  /* 0x0000000200007819 */ /* 0x100fe4000000120f */
[----:B------:R-:W-:Y:S02]  /*0e20*/  ISETP.GT.U32.AND.EX P0, PT, R15, RZ, PT, P0 ;  /* 0x000000ff0f00720c */ /* 0x000fe40003f04100 */
[----:B------:R-:W-:-:S11]  /*0e30*/  SHF.R.U32.HI R15, RZ, 0x2, R15 ;  /* 0x00000002ff0f7819 */ /* 0x000fd6000001160f */
[----:B------:R-:W-:Y:S05]  /*0e40*/  @P0 BRA `(.L_x_187) ;  /* 0xfffffff000c40947 */ /* 0x000fea000383ffff */
.L_x_182:
[----:B0-----:R-:W0:Y:S02]  /*0e50*/  LDC.64 R2, c[0x0][0x388] ;  /* 0x0000e200ff027b82 */ /* 0x001e240000000a00 */
[----:B0-----:R-:W-:-:S05]  /*0e60*/  IMAD.WIDE.U32 R2, R13, 0x30, R2 ;  /* 0x000000300d027825 */ /* 0x001fca00078e0002 */
[----:B------:R-:W-:Y:S04]  /*0e70*/  STG.E.64 desc[UR6][R2.64+0x18], RZ ;  /* 0x000018ff02007986 */ /* 0x000fe8000c101b06 */
[----:B------:R-:W-:Y:S04]  /*0e80*/  STG.E desc[UR6][R2.64+0x20], RZ ;  /* 0x000020ff02007986 */ /* 0x000fe8000c101906 */
[----:B------:R-:W-:Y:S01]  /*0e90*/  STG.E.64 desc[UR6][R2.64+0x28], RZ ;  /* 0x000028ff02007986 */ /* 0x000fe2000c101b06 */
[----:B------:R-:W-:Y:S05]  /*0ea0*/  EXIT ;  /* 0x000000000000794d */ /* 0x000fea0003800000 */
.L_x_188:
        /* <DEDUP_REMOVED lines=13> */
.L_x_197:


//--------------------- .nv.global.init           --------------------------
	.section	.nv.global.init,"aw",@progbits
	.align	4
.nv.global.init:
	.type		mrg32k3aM1SubSeq,@object
	.size		mrg32k3aM1SubSeq,(mrg32k3aM2SubSeq - mrg32k3aM1SubSeq)
mrg32k3aM1SubSeq:
        /*0000*/ 	.byte	0x0b, 0xcc, 0xee, 0x04, 0x73, 0x29, 0x8b, 0x6f, 0xf6, 0x53, 0x03, 0xf6, 0x23, 0xf6, 0xea, 0xda
        /* <DEDUP_REMOVED lines=125> */
	.type		mrg32k3aM2SubSeq,@object
	.size		mrg32k3aM2SubSeq,(mrg32k3aM1 - mrg32k3aM2SubSeq)
mrg32k3aM2SubSeq:
        /* <DEDUP_REMOVED lines=126> */
	.type		mrg32k3aM1,@object
	.size		mrg32k3aM1,(mrg32k3aM1Seq - mrg32k3aM1)
mrg32k3aM1:
        /* <DEDUP_REMOVED lines=144> */
	.type		mrg32k3aM1Seq,@object
	.size		mrg32k3aM1Seq,(mrg32k3aM2 - mrg32k3aM1Seq)
mrg32k3aM1Seq:
        /* <DEDUP_REMOVED lines=144> */
	.type		mrg32k3aM2,@object
	.size		mrg32k3aM2,(mrg32k3aM2Seq - mrg32k3aM2)
mrg32k3aM2:
        /* <DEDUP_REMOVED lines=144> */
	.type		mrg32k3aM2Seq,@object
	.size		mrg32k3aM2Seq,(precalc_xorwow_matrix - mrg32k3aM2Seq)
mrg32k3aM2Seq:
        /* <DEDUP_REMOVED lines=144> */
	.type		precalc_xorwow_matrix,@object
	.size		precalc_xorwow_matrix,(precalc_xorwow_offset_matrix - precalc_xorwow_matrix)
precalc_xorwow_matrix:
        /* <DEDUP_REMOVED lines=6400> */
	.type		precalc_xorwow_offset_matrix,@object
	.size		precalc_xorwow_offset_matrix,($str - precalc_xorwow_offset_matrix)
precalc_xorwow_offset_matrix:
        /* <DEDUP_REMOVED lines=6400> */
	.type		$str,@object
	.size		$str,($str$1 - $str)
$str:
        /*353c0*/ 	.byte	0x0a, 0x00
	.type		$str$1,@object
	.size		$str$1,($str$2 - $str$1)
$str$1:
        /*353c2*/ 	.byte	0x25, 0x2e, 0x32, 0x66, 0x20, 0x00
	.type		$str$2,@object
	.size		$str$2,($str$3 - $str$2)
$str$2:
        /*353c8*/ 	.byte	0x74, 0x61, 0x72, 0x67, 0x65, 0x74, 0x20, 0x3e, 0x3d, 0x20, 0x30, 0x20, 0x26, 0x26, 0x20, 0x74
        /*353d8*/ 	.byte	0x61, 0x72, 0x67, 0x65, 0x74, 0x20, 0x3c, 0x20, 0x4e, 0x00
	.type		$str$3,@object
	.size		$str$3,(__unnamed_1 - $str$3)
$str$3:
        /*353e2*/ 	.byte	0x2f, 0x74, 0x6d, 0x70, 0x2f, 0x73, 0x61, 0x73, 0x73, 0x5f, 0x63, 0x75, 0x5f, 0x65, 0x6f, 0x62
        /*353f2*/ 	.byte	0x65, 0x6f, 0x64, 0x79, 0x6d, 0x2f, 0x6b, 0x2e, 0x63, 0x75, 0x00
	.type		__unnamed_1,@object
	.size		__unnamed_1,(.L_9 - __unnamed_1)
__unnamed_1:
        /*353fd*/ 	.byte	0x76, 0x6f, 0x69, 0x64, 0x20, 0x61, 0x6e, 0x74, 0x28, 0x63, 0x75, 0x72, 0x61, 0x6e, 0x64, 0x53
        /*3540d*/ 	.byte	0x74, 0x61, 0x74, 0x65, 0x58, 0x4f, 0x52, 0x57, 0x4f, 0x57, 0x20, 0x2a, 0x2c, 0x20, 0x66, 0x6c
        /*3541d*/ 	.byte	0x6f, 0x61, 0x74, 0x20, 0x2a, 0x2c, 0x20, 0x69, 0x6e, 0x74, 0x20, 0x2a, 0x2c, 0x20, 0x69, 0x6e
        /*3542d*/ 	.byte	0x74, 0x2c, 0x20, 0x69, 0x6e, 0x74, 0x2c, 0x20, 0x69, 0x6e, 0x74, 0x2c, 0x20, 0x69, 0x6e, 0x74
        /*3543d*/ 	.byte	0x20, 0x2a, 0x2c, 0x20, 0x69, 0x6e, 0x74, 0x20, 0x2a, 0x2c, 0x20, 0x69, 0x6e, 0x74, 0x20, 0x2a
        /*3544d*/ 	.byte	0x2c, 0x20, 0x69, 0x6e, 0x74, 0x2c, 0x20, 0x69, 0x6e, 0x74, 0x29, 0x00
.L_9:


//--------------------- .nv.shared.reserved.0     --------------------------
	.section	.nv.shared.reserved.0,"aw",@nobits
	.weak		__nv_reservedSMEM_offset_0_alias
	.size		__nv_reservedSMEM_offset_0_alias, 0, 64
	.other		__nv_reservedSMEM_offset_0_alias,@"STO_CUDA_RESERVED_SHARED STV_DEFAULT"
__nv_reservedSMEM_offset_0_alias:
	.zero		0
	.zero		64


//--------------------- .nv.constant0._Z3antP17curandStateXORWOWPfPiiiiS2_S2_S2_ii --------------------------
	.section	.nv.constant0._Z3antP17curandStateXORWOWPfPiiiiS2_S2_S2_ii,"a",@progbits
	.sectionflags	@""
	.align	4
.nv.constant0._Z3antP17curandStateXORWOWPfPiiiiS2_S2_S2_ii:
	.zero		968


//--------------------- .nv.constant0._Z12update_trailPfiiiPiS0_ --------------------------
	.section	.nv.constant0._Z12update_trailPfiiiPiS0_,"a",@progbits
	.sectionflags	@""
	.align	4
.nv.constant0._Z12update_trailPfiiiPiS0_:
	.zero		936


//--------------------- .nv.constant0._Z8printmatPfi --------------------------
	.section	.nv.constant0._Z8printmatPfi,"a",@progbits
	.sectionflags	@""
	.align	4
.nv.constant0._Z8printmatPfi:
	.zero		908


//--------------------- .nv.constant0._Z9evaporatePffi --------------------------
	.section	.nv.constant0._Z9evaporatePffi,"a",@progbits
	.sectionflags	@""
	.align	4
.nv.constant0._Z9evaporatePffi:
	.zero		912


//--------------------- .nv.constant0._Z9reset_intPiii --------------------------
	.section	.nv.constant0._Z9reset_intPiii,"a",@progbits
	.sectionflags	@""
	.align	4
.nv.constant0._Z9reset_intPiii:
	.zero		912


//--------------------- .nv.constant0._Z11reset_floatPflf --------------------------
	.section	.nv.constant0._Z11reset_floatPflf,"a",@progbits
	.sectionflags	@""
	.align	4
.nv.constant0._Z11reset_floatPflf:
	.zero		916


//--------------------- .nv.constant0._Z9rand_initjP17curandStateXORWOW --------------------------
	.section	.nv.constant0._Z9rand_initjP17curandStateXORWOW,"a",@progbits
	.sectionflags	@""
	.align	4
.nv.constant0._Z9rand_initjP17curandStateXORWOW:
	.zero		912


//--------------------- SYMBOLS --------------------------

	.type		.nv.reservedSmem.offset0,@object
	.size		.nv.reservedSmem.offset0,0x4
	.type		free,@function
	.type		malloc,@function
	.type		__assertfail,@function
	.type		vprintf,@function
